	.headerflags	@"EF_CUDA_TEXMODE_UNIFIED EF_CUDA_64BIT_ADDRESS EF_CUDA_ACCELERATORS EF_CUDA_SM90 EF_CUDA_VIRTUAL_SM(EF_CUDA_SM90)"
	.elftype	@"ET_EXEC"


//--------------------- .nv.info                  --------------------------
	.section	.nv.info,"",@"SHT_CUDA_INFO"
	.align	4


	//----- nvinfo : EIATTR_REGCOUNT
	.align		4
        /*0000*/ 	.byte	0x04, 0x2f
        /*0002*/ 	.short	(.L_3 - .L_2)
	.align		4
.L_2:
        /*0004*/ 	.word	index@(triton_poi_fused__native_batch_norm_legit_no_training_mul_softplus_tanh_5)
        /*0008*/ 	.word	0x00000020


	//----- nvinfo : EIATTR_MIN_STACK_SIZE
	.align		4
.L_3:
        /*000c*/ 	.byte	0x04, 0x12
        /*000e*/ 	.short	(.L_5 - .L_4)
	.align		4
.L_4:
        /*0010*/ 	.word	index@(triton_poi_fused__native_batch_norm_legit_no_training_mul_softplus_tanh_5)
        /*0014*/ 	.word	0x00000000


	//----- nvinfo : EIATTR_FRAME_SIZE
	.align		4
.L_5:
        /*0018*/ 	.byte	0x04, 0x11
        /*001a*/ 	.short	(.L_7 - .L_6)
	.align		4
.L_6:
        /*001c*/ 	.word	index@(triton_poi_fused__native_batch_norm_legit_no_training_mul_softplus_tanh_5)
        /*0020*/ 	.word	0x00000000


	//----- nvinfo : EIATTR_MIN_STACK_SIZE
	.align		4
.L_7:
        /*0024*/ 	.byte	0x04, 0x12
        /*0026*/ 	.short	(.L_9 - .L_8)
	.align		4
.L_8:
        /*0028*/ 	.word	index@(triton_poi_fused__native_batch_norm_legit_no_training_mul_softplus_tanh_5)
        /*002c*/ 	.word	0x00000000
.L_9:


//--------------------- .nv.info.triton_poi_fused__native_batch_norm_legit_no_training_mul_softplus_tanh_5 --------------------------
	.section	.nv.info.triton_poi_fused__native_batch_norm_legit_no_training_mul_softplus_tanh_5,"",@"SHT_CUDA_INFO"
	.sectionflags	@""
	.align	4


	//----- nvinfo : EIATTR_CUDA_API_VERSION
	.align		4
        /*0000*/ 	.byte	0x04, 0x37
        /*0002*/ 	.short	(.L_11 - .L_10)
.L_10:
        /*0004*/ 	.word	0x0000007c


	//----- nvinfo : EIATTR_KPARAM_INFO
	.align		4
.L_11:
        /*0008*/ 	.byte	0x04, 0x17
        /*000a*/ 	.short	(.L_13 - .L_12)
.L_12:
        /*000c*/ 	.word	0x00000000
        /*0010*/ 	.short	0x0006
        /*0012*/ 	.short	0x0030
        /*0014*/ 	.byte	0x00, 0xf0, 0x11, 0x00


	//----- nvinfo : EIATTR_KPARAM_INFO
	.align		4
.L_13:
        /*0018*/ 	.byte	0x04, 0x17
        /*001a*/ 	.short	(.L_15 - .L_14)
.L_14:
        /*001c*/ 	.word	0x00000000
        /*0020*/ 	.short	0x0005
        /*0022*/ 	.short	0x0028
        /*0024*/ 	.byte	0x00, 0xf4, 0x21, 0x00


	//----- nvinfo : EIATTR_KPARAM_INFO
	.align		4
.L_15:
        /*0028*/ 	.byte	0x04, 0x17
        /*002a*/ 	.short	(.L_17 - .L_16)
.L_16:
        /*002c*/ 	.word	0x00000000
        /*0030*/ 	.short	0x0004
        /*0032*/ 	.short	0x0020
        /*0034*/ 	.byte	0x00, 0xf4, 0x21, 0x00


	//----- nvinfo : EIATTR_KPARAM_INFO
	.align		4
.L_17:
        /*0038*/ 	.byte	0x04, 0x17
        /*003a*/ 	.short	(.L_19 - .L_18)
.L_18:
        /*003c*/ 	.word	0x00000000
        /*0040*/ 	.short	0x0003
        /*0042*/ 	.short	0x0018
        /*0044*/ 	.byte	0x00, 0xf4, 0x21, 0x00


	//----- nvinfo : EIATTR_KPARAM_INFO
	.align		4
.L_19:
        /*0048*/ 	.byte	0x04, 0x17
        /*004a*/ 	.short	(.L_21 - .L_20)
.L_20:
        /*004c*/ 	.word	0x00000000
        /*0050*/ 	.short	0x0002
        /*0052*/ 	.short	0x0010
        /*0054*/ 	.byte	0x00, 0xf4, 0x21, 0x00


	//----- nvinfo : EIATTR_KPARAM_INFO
	.align		4
.L_21:
        /*0058*/ 	.byte	0x04, 0x17
        /*005a*/ 	.short	(.L_23 - .L_22)
.L_22:
        /*005c*/ 	.word	0x00000000
        /*0060*/ 	.short	0x0001
        /*0062*/ 	.short	0x0008
        /*0064*/ 	.byte	0x00, 0xf4, 0x21, 0x00


	//----- nvinfo : EIATTR_KPARAM_INFO
	.align		4
.L_23:
        /*0068*/ 	.byte	0x04, 0x17
        /*006a*/ 	.short	(.L_25 - .L_24)
.L_24:
        /*006c*/ 	.word	0x00000000
        /*0070*/ 	.short	0x0000
        /*0072*/ 	.short	0x0000
        /*0074*/ 	.byte	0x00, 0xf4, 0x21, 0x00


	//----- nvinfo : EIATTR_SPARSE_MMA_MASK
	.align		4
.L_25:
        /*0078*/ 	.byte	0x03, 0x50
        /*007a*/ 	.short	0x0000


	//----- nvinfo : EIATTR_MAXREG_COUNT
	.align		4
        /*007c*/ 	.byte	0x03, 0x1b
        /*007e*/ 	.short	0x00ff


	//----- nvinfo : EIATTR_EXIT_INSTR_OFFSETS
	.align		4
        /*0080*/ 	.byte	0x04, 0x1c
        /*0082*/ 	.short	(.L_27 - .L_26)


	//   ....[0]....
.L_26:
        /*0084*/ 	.word	0x000023d0


	//----- nvinfo : EIATTR_REQNTID
	.align		4
.L_27:
        /*0088*/ 	.byte	0x04, 0x10
        /*008a*/ 	.short	(.L_29 - .L_28)
.L_28:
        /*008c*/ 	.word	0x00000080
        /*0090*/ 	.word	0x00000001
        /*0094*/ 	.word	0x00000001


	//----- nvinfo : EIATTR_CRS_STACK_SIZE
	.align		4
.L_29:
        /*0098*/ 	.byte	0x04, 0x1e
        /*009a*/ 	.short	(.L_31 - .L_30)
.L_30:
        /*009c*/ 	.word	0x00000000


	//----- nvinfo : EIATTR_CBANK_PARAM_SIZE
	.align		4
.L_31:
        /*00a0*/ 	.byte	0x03, 0x19
        /*00a2*/ 	.short	0x0034


	//----- nvinfo : EIATTR_PARAM_CBANK
	.align		4
        /*00a4*/ 	.byte	0x04, 0x0a
        /*00a6*/ 	.short	(.L_33 - .L_32)
	.align		4
.L_32:
        /*00a8*/ 	.word	index@(.nv.constant0.triton_poi_fused__native_batch_norm_legit_no_training_mul_softplus_tanh_5)
        /*00ac*/ 	.short	0x0210
        /*00ae*/ 	.short	0x0034


	//----- nvinfo : EIATTR_SW_WAR
	.align		4
.L_33:
        /*00b0*/ 	.byte	0x04, 0x36
        /*00b2*/ 	.short	(.L_35 - .L_34)
.L_34:
        /*00b4*/ 	.word	0x00000008
.L_35:


//--------------------- .nv.callgraph             --------------------------
	.section	.nv.callgraph,"",@"SHT_CUDA_CALLGRAPH"
	.align	4
	.sectionentsize	8
	.align		4
        /*0000*/ 	.word	0x00000000
	.align		4
        /*0004*/ 	.word	0xffffffff
	.align		4
        /*0008*/ 	.word	0x00000000
	.align		4
        /*000c*/ 	.word	0xfffffffe
	.align		4
        /*0010*/ 	.word	0x00000000
	.align		4
        /*0014*/ 	.word	0xfffffffd
	.align		4
        /*0018*/ 	.word	0x00000000
	.align		4
        /*001c*/ 	.word	0xfffffffc


//--------------------- .nv.constant4             --------------------------
	.section	.nv.constant4,"a",@progbits
	.align	8
	.align		8
.nv.constant4:
        /*0000*/ 	.dword	_$_str
	.align		8
        /*0008*/ 	.dword	_$_str_$_2


//--------------------- .text.triton_poi_fused__native_batch_norm_legit_no_training_mul_softplus_tanh_5 --------------------------
	.section	.text.triton_poi_fused__native_batch_norm_legit_no_training_mul_softplus_tanh_5,"ax",@progbits
	.align	128
        .global         triton_poi_fused__native_batch_norm_legit_no_training_mul_softplus_tanh_5
        .type           triton_poi_fused__native_batch_norm_legit_no_training_mul_softplus_tanh_5,@function
        .size           triton_poi_fused__native_batch_norm_legit_no_training_mul_softplus_tanh_5,(.L_x_41 - triton_poi_fused__native_batch_norm_legit_no_training_mul_softplus_tanh_5)
        .other          triton_poi_fused__native_batch_norm_legit_no_training_mul_softplus_tanh_5,@"STO_CUDA_ENTRY STV_DEFAULT"
triton_poi_fused__native_batch_norm_legit_no_training_mul_softplus_tanh_5:
.text.triton_poi_fused__native_batch_norm_legit_no_training_mul_softplus_tanh_5:
[----:B------:R-:W0:Y:S01]  /*0000*/  LDC R1, c[0x0][0x28] ;  /* 0x00000a00ff017b82 */ /* 0x000e220000000800 */
[----:B------:R-:W1:Y:S07]  /*0010*/  S2R R0, SR_TID.X ;  /* 0x0000000000007919 */ /* 0x000e6e0000002100 */
[----:B------:R-:W2:Y:S01]  /*0020*/  LDC.64 R4, c[0x0][0x228] ;  /* 0x00008a00ff047b82 */ /* 0x000ea20000000a00 */
[----:B------:R-:W-:Y:S01]  /*0030*/  ULDC.64 UR4, c[0x0][0x208] ;  /* 0x0000820000047ab9 */ /* 0x000fe20000000a00 */
[----:B------:R-:W3:Y:S06]  /*0040*/  S2R R7, SR_CTAID.X ;  /* 0x0000000000077919 */ /* 0x000eec0000002500 */
[----:B------:R-:W4:Y:S01]  /*0050*/  LDC.64 R8, c[0x0][0x220] ;  /* 0x00008800ff087b82 */ /* 0x000f220000000a00 */
[----:B------:R-:W-:-:S07]  /*0060*/  HFMA2.MMA R26, -RZ, RZ, 1.625, 0 ;  /* 0x3e800000ff1a7435 */ /* 0x000fce00000001ff */
[----:B------:R-:W5:Y:S08]  /*0070*/  LDC.64 R20, c[0x0][0x218] ;  /* 0x00008600ff147b82 */ /* 0x000f700000000a00 */
[----:B------:R-:W5:Y:S01]  /*0080*/  LDC.64 R12, c[0x0][0x230] ;  /* 0x00008c00ff0c7b82 */ /* 0x000f620000000a00 */
[----:B-1----:R-:W-:-:S07]  /*0090*/  SHF.L.U32 R0, R0, 0x2, RZ ;  /* 0x0000000200007819 */ /* 0x002fce00000006ff */
[----:B------:R-:W1:Y:S01]  /*00a0*/  LDC.64 R16, c[0x0][0x238] ;  /* 0x00008e00ff107b82 */ /* 0x000e620000000a00 */
[----:B---3--:R-:W-:Y:S02]  /*00b0*/  SHF.R.S32.HI R3, RZ, 0x15, R7 ;  /* 0x00000015ff037819 */ /* 0x008fe40000011407 */
[----:B------:R-:W-:Y:S02]  /*00c0*/  LOP3.LUT R0, R0, 0x1fc, RZ, 0xc0, !PT ;  /* 0x000001fc00007812 */ /* 0x000fe400078ec0ff */
[----:B------:R-:W-:Y:S02]  /*00d0*/  SGXT R3, R3, 0x1 ;  /* 0x000000010303781a */ /* 0x000fe40000000200 */
[----:B------:R-:W-:-:S04]  /*00e0*/  LEA R2, R7, R0, 0xa ;  /* 0x0000000007027211 */ /* 0x000fc800078e50ff */
[----:B------:R-:W-:-:S04]  /*00f0*/  LEA.HI R3, R3, R2, RZ, 0x7 ;  /* 0x0000000203037211 */ /* 0x000fc800078f38ff */
[----:B------:R-:W-:-:S04]  /*0100*/  LOP3.LUT R3, R3, 0xffffff80, RZ, 0xc0, !PT ;  /* 0xffffff8003037812 */ /* 0x000fc800078ec0ff */
[----:B------:R-:W-:-:S05]  /*0110*/  IADD3 R19, R2, -R3, RZ ;  /* 0x8000000302137210 */ /* 0x000fca0007ffe0ff */
[----:B--2---:R-:W-:-:S06]  /*0120*/  IMAD.WIDE R4, R19, 0x4, R4 ;  /* 0x0000000413047825 */ /* 0x004fcc00078e0204 */
[----:B------:R-:W2:Y:S01]  /*0130*/  LDG.E.EL.128 R4, desc[UR4][R4.64] ;  /* 0x0000000404047981 */ /* 0x000ea2000c2e1d00 */
[----:B----4-:R-:W-:-:S04]  /*0140*/  IMAD.WIDE R8, R19, 0x4, R8 ;  /* 0x0000000413087825 */ /* 0x010fc800078e0208 */
[----:B-----5:R-:W-:Y:S02]  /*0150*/  IMAD.WIDE R20, R2, 0x4, R20 ;  /* 0x0000000402147825 */ /* 0x020fe400078e0214 */
[----:B------:R-:W3:Y:S02]  /*0160*/  LDG.E.EL.128 R8, desc[UR4][R8.64] ;  /* 0x0000000408087981 */ /* 0x000ee4000c2e1d00 */
[----:B0-----:R-:W-:-:S04]  /*0170*/  IMAD.WIDE R12, R19, 0x4, R12 ;  /* 0x00000004130c7825 */ /* 0x001fc800078e020c */
[----:B-1----:R-:W-:-:S04]  /*0180*/  IMAD.WIDE R16, R19, 0x4, R16 ;  /* 0x0000000413107825 */ /* 0x002fc800078e0210 */
[----:B--2---:R-:W-:Y:S01]  /*0190*/  FADD R0, R4, 9.9999997473787516356e-06 ;  /* 0x3727c5ac04007421 */ /* 0x004fe20000000000 */
[----:B------:R-:W-:Y:S01]  /*01a0*/  FADD R3, R5, 9.9999997473787516356e-06 ;  /* 0x3727c5ac05037421 */ /* 0x000fe20000000000 */
[----:B------:R-:W-:Y:S01]  /*01b0*/  FADD R6, R6, 9.9999997473787516356e-06 ;  /* 0x3727c5ac06067421 */ /* 0x000fe20000000000 */
[----:B------:R-:W-:-:S03]  /*01c0*/  FADD R7, R7, 9.9999997473787516356e-06 ;  /* 0x3727c5ac07077421 */ /* 0x000fc60000000000 */
[----:B------:R-:W0:Y:S08]  /*01d0*/  MUFU.SQRT R0, R0 ;  /* 0x0000000000007308 */ /* 0x000e300000002000 */
[----:B------:R-:W1:Y:S01]  /*01e0*/  MUFU.SQRT R24, R6 ;  /* 0x0000000600187308 */ /* 0x000e620000002000 */
[----:B0-----:R-:W-:-:S07]  /*01f0*/  FSETP.GT.AND P6, PT, R0, 8.50705917302346158658e+37, PT ;  /* 0x7e8000000000780b */ /* 0x001fce0003fc4000 */
[----:B------:R-:W0:Y:S01]  /*0200*/  MUFU.SQRT R3, R3 ;  /* 0x0000000300037308 */ /* 0x000e220000002000 */
[----:B------:R-:W-:Y:S02]  /*0210*/  FSETP.GEU.AND P5, PT, R0, 1.175494350822287508e-38, PT ;  /* 0x008000000000780b */ /* 0x000fe40003fae000 */
[----:B------:R-:W-:Y:S02]  /*0220*/  FSEL R4, R26, 1, P6 ;  /* 0x3f8000001a047808 */ /* 0x000fe40003000000 */
[----:B-1----:R-:W-:-:S03]  /*0230*/  FSETP.GT.AND P3, PT, R24, 8.50705917302346158658e+37, PT ;  /* 0x7e8000001800780b */ /* 0x002fc60003f64000 */
[----:B------:R-:W1:Y:S01]  /*0240*/  MUFU.SQRT R18, R7 ;  /* 0x0000000700127308 */ /* 0x000e620000002000 */
[----:B------:R-:W-:Y:S02]  /*0250*/  FSETP.GEU.AND P0, PT, R24, 1.175494350822287508e-38, PT ;  /* 0x008000001800780b */ /* 0x000fe40003f0e000 */
[----:B------:R-:W-:Y:S01]  /*0260*/  FSEL R15, R26, 1, P3 ;  /* 0x3f8000001a0f7808 */ /* 0x000fe20001800000 */
[----:B------:R-:W-:Y:S02]  /*0270*/  @P6 FMUL R0, R0, 0.25 ;  /* 0x3e80000000006820 */ /* 0x000fe40000400000 */
[----:B------:R-:W-:Y:S01]  /*0280*/  @!P5 FMUL R4, R4, 16777216 ;  /* 0x4b8000000404d820 */ /* 0x000fe20000400000 */
[C---:B0-----:R-:W-:Y:S01]  /*0290*/  FSETP.GT.AND P4, PT, R3.reuse, 8.50705917302346158658e+37, PT ;  /* 0x7e8000000300780b */ /* 0x041fe20003f84000 */
[----:B------:R-:W-:Y:S01]  /*02a0*/  @!P5 FMUL R0, R0, 16777216 ;  /* 0x4b8000000000d820 */ /* 0x000fe20000400000 */
[----:B------:R-:W-:Y:S02]  /*02b0*/  FSETP.GEU.AND P1, PT, R3, 1.175494350822287508e-38, PT ;  /* 0x008000000300780b */ /* 0x000fe40003f2e000 */
[----:B------:R-:W-:Y:S01]  /*02c0*/  FSEL R14, R26, 1, P4 ;  /* 0x3f8000001a0e7808 */ /* 0x000fe20002000000 */
[----:B------:R-:W-:Y:S01]  /*02d0*/  @P3 FMUL R24, R24, 0.25 ;  /* 0x3e80000018183820 */ /* 0x000fe20000400000 */
[----:B------:R-:W0:Y:S01]  /*02e0*/  MUFU.RCP R27, R0 ;  /* 0x00000000001b7308 */ /* 0x000e220000001000 */
[----:B-1----:R-:W-:-:S02]  /*02f0*/  FSETP.GT.AND P2, PT, R18, 8.50705917302346158658e+37, PT ;  /* 0x7e8000001200780b */ /* 0x002fc40003f44000 */
[----:B------:R-:W-:Y:S01]  /*0300*/  @!P0 FMUL R24, R24, 16777216 ;  /* 0x4b80000018188820 */ /* 0x000fe20000400000 */
[----:B------:R-:W-:-:S03]  /*0310*/  FSETP.GEU.AND P6, PT, R18, 1.175494350822287508e-38, PT ;  /* 0x008000001200780b */ /* 0x000fc60003fce000 */
[----:B------:R-:W-:Y:S02]  /*0320*/  @P4 FMUL R3, R3, 0.25 ;  /* 0x3e80000003034820 */ /* 0x000fe40000400000 */
[----:B------:R-:W1:Y:S02]  /*0330*/  MUFU.RCP R24, R24 ;  /* 0x0000001800187308 */ /* 0x000e640000001000 */
[----:B------:R-:W-:-:S03]  /*0340*/  @!P1 FMUL R3, R3, 16777216 ;  /* 0x4b80000003039820 */ /* 0x000fc60000400000 */
[----:B------:R-:W-:Y:S01]  /*0350*/  @P2 FMUL R18, R18, 0.25 ;  /* 0x3e80000012122820 */ /* 0x000fe20000400000 */
[----:B0-----:R-:W-:Y:S02]  /*0360*/  FMUL R27, R27, R4 ;  /* 0x000000041b1b7220 */ /* 0x001fe40000400000 */
[----:B------:R-:W0:Y:S01]  /*0370*/  MUFU.RCP R25, R3 ;  /* 0x0000000300197308 */ /* 0x000e220000001000 */
[----:B------:R-:W3:Y:S01]  /*0380*/  LDG.E.128 R4, desc[UR4][R20.64] ;  /* 0x0000000414047981 */ /* 0x000ee2000c1e1d00 */
[----:B------:R-:W-:Y:S01]  /*0390*/  @!P6 FMUL R18, R18, 16777216 ;  /* 0x4b8000001212e820 */ /* 0x000fe20000400000 */
[----:B------:R-:W-:Y:S01]  /*03a0*/  @!P1 FMUL R14, R14, 16777216 ;  /* 0x4b8000000e0e9820 */ /* 0x000fe20000400000 */
[----:B------:R-:W-:-:S04]  /*03b0*/  @!P0 FMUL R15, R15, 16777216 ;  /* 0x4b8000000f0f8820 */ /* 0x000fc80000400000 */
[----:B------:R2:W4:Y:S01]  /*03c0*/  MUFU.RCP R0, R18 ;  /* 0x0000001200007308 */ /* 0x0005220000001000 */
[----:B-1----:R-:W-:Y:S01]  /*03d0*/  FMUL R24, R24, R15 ;  /* 0x0000000f18187220 */ /* 0x002fe20000400000 */
[----:B------:R-:W5:Y:S01]  /*03e0*/  LDG.E.128 R20, desc[UR4][R20.64+0x800] ;  /* 0x0008000414147981 */ /* 0x000f62000c1e1d00 */
[----:B0-----:R-:W-:-:S03]  /*03f0*/  FMUL R25, R25, R14 ;  /* 0x0000000e19197220 */ /* 0x001fc60000400000 */
[----:B------:R-:W5:Y:S04]  /*0400*/  LDG.E.EL.128 R12, desc[UR4][R12.64] ;  /* 0x000000040c0c7981 */ /* 0x000f68000c2e1d00 */
[----:B--2---:R-:W2:Y:S01]  /*0410*/  LDG.E.EL.128 R16, desc[UR4][R16.64] ;  /* 0x0000000410107981 */ /* 0x004ea2000c2e1d00 */
[----:B------:R-:W-:-:S05]  /*0420*/  FSEL R3, R26, 1, P2 ;  /* 0x3f8000001a037808 */ /* 0x000fca0001000000 */
[----:B------:R-:W-:-:S04]  /*0430*/  @!P6 FMUL R3, R3, 16777216 ;  /* 0x4b8000000303e820 */ /* 0x000fc80000400000 */
[----:B----4-:R-:W-:Y:S01]  /*0440*/  FMUL R0, R0, R3 ;  /* 0x0000000300007220 */ /* 0x010fe20000400000 */
[----:B------:R-:W-:Y:S01]  /*0450*/  BSSY B0, `(.L_x_0) ;  /* 0x000003f000007945 */ /* 0x000fe20003800000 */
[----:B---3--:R-:W-:-:S04]  /*0460*/  FADD R4, R4, -R8 ;  /* 0x8000000804047221 */ /* 0x008fc80000000000 */
[----:B------:R-:W-:Y:S01]  /*0470*/  FMUL R3, R4, R27 ;  /* 0x0000001b04037220 */ /* 0x000fe20000400000 */
[----:B-----5:R-:W-:-:S03]  /*0480*/  FADD R29, R20, -R8 ;  /* 0x80000008141d7221 */ /* 0x020fc60000000000 */
[----:B--2---:R-:W-:-:S04]  /*0490*/  FFMA R3, R12, R3, R16 ;  /* 0x000000030c037223 */ /* 0x004fc80000000010 */
[----:B------:R-:W-:-:S05]  /*04a0*/  FMUL R8, R3, 1.4426950216293334961 ;  /* 0x3fb8aa3b03087820 */ /* 0x000fca0000400000 */
[----:B------:R-:W-:-:S13]  /*04b0*/  FSETP.GEU.AND P0, PT, R8, -126, PT ;  /* 0xc2fc00000800780b */ /* 0x000fda0003f0e000 */
[----:B------:R-:W-:-:S06]  /*04c0*/  @!P0 FMUL R8, R8, 0.5 ;  /* 0x3f00000008088820 */ /* 0x000fcc0000400000 */
[----:B------:R-:W0:Y:S01]  /*04d0*/  MUFU.EX2 R8, R8 ;  /* 0x0000000800087308 */ /* 0x000e220000000800 */
[----:B------:R-:W-:Y:S01]  /*04e0*/  FADD R4, R5, -R9 ;  /* 0x8000000905047221 */ /* 0x000fe20000000000 */
[----:B0-----:R-:W-:-:S04]  /*04f0*/  @!P0 FMUL R8, R8, R8 ;  /* 0x0000000808088220 */ /* 0x001fc80000400000 */
[----:B------:R-:W-:-:S05]  /*0500*/  FADD.FTZ.RZ R5, R8, 1 ;  /* 0x3f80000008057421 */ /* 0x000fca000001c000 */
[----:B------:R-:W-:Y:S01]  /*0510*/  IADD3 R5, R5, -0x3f400000, RZ ;  /* 0xc0c0000005057810 */ /* 0x000fe20007ffe0ff */
[----:B------:R-:W-:-:S03]  /*0520*/  FADD R28, R21, -R9 ;  /* 0x80000009151c7221 */ /* 0x000fc60000000000 */
[----:B------:R-:W-:-:S04]  /*0530*/  LOP3.LUT R5, R5, 0xff800000, RZ, 0xc0, !PT ;  /* 0xff80000005057812 */ /* 0x000fc800078ec0ff */
[----:B------:R-:W-:Y:S02]  /*0540*/  IADD3 R9, -R5, 0x40800000, RZ ;  /* 0x4080000005097810 */ /* 0x000fe40007ffe1ff */
[----:B------:R-:W-:-:S03]  /*0550*/  IADD3 R20, R8, -R5, RZ ;  /* 0x8000000508147210 */ /* 0x000fc60007ffe0ff */
[----:B------:R-:W-:Y:S01]  /*0560*/  FFMA.FTZ R9, R9, R26, -1 ;  /* 0xbf80000009097423 */ /* 0x000fe2000001001a */
[----:B------:R-:W-:-:S03]  /*0570*/  MOV R21, 0x3d39bf78 ;  /* 0x3d39bf7800157802 */ /* 0x000fc60000000f00 */
[----:B------:R-:W-:-:S04]  /*0580*/  FADD R20, R20, R9 ;  /* 0x0000000914147221 */ /* 0x000fc80000000000 */
[----:B------:R-:W-:-:S04]  /*0590*/  FFMA.FTZ R9, R20, -R21, 0.10546888411045074463 ;  /* 0x3dd8001214097423 */ /* 0x000fc80000010815 */
[----:B------:R-:W-:Y:S01]  /*05a0*/  FFMA.FTZ R9, R20, R9, -0.13229703903198242188 ;  /* 0xbe0778e014097423 */ /* 0x000fe20000010009 */
[----:B------:R-:W-:-:S03]  /*05b0*/  FMUL R4, R4, R25 ;  /* 0x0000001904047220 */ /* 0x000fc60000400000 */
[----:B------:R-:W-:Y:S01]  /*05c0*/  FFMA.FTZ R9, R20, R9, 0.14491446316242218018 ;  /* 0x3e14647514097423 */ /* 0x000fe20000010009 */
[----:B------:R-:W-:-:S03]  /*05d0*/  FFMA R4, R13, R4, R17 ;  /* 0x000000040d047223 */ /* 0x000fc60000000011 */
[----:B------:R-:W-:Y:S01]  /*05e0*/  FFMA.FTZ R9, R20, R9, -0.16641564667224884033 ;  /* 0xbe2a68dd14097423 */ /* 0x000fe20000010009 */
[----:B------:R-:W-:-:S03]  /*05f0*/  FMUL R26, R4, 1.4426950216293334961 ;  /* 0x3fb8aa3b041a7820 */ /* 0x000fc60000400000 */
[----:B------:R-:W-:Y:S02]  /*0600*/  FFMA.FTZ R9, R20, R9, 0.19988867640495300293 ;  /* 0x3e4caf9e14097423 */ /* 0x000fe40000010009 */
[----:B------:R-:W-:Y:S02]  /*0610*/  FSETP.GEU.AND P0, PT, R26, -126, PT ;  /* 0xc2fc00001a00780b */ /* 0x000fe40003f0e000 */
[----:B------:R-:W-:-:S04]  /*0620*/  FFMA.FTZ R9, R20, R9, -0.25000196695327758789 ;  /* 0xbe80004214097423 */ /* 0x000fc80000010009 */
[----:B------:R-:W-:-:S04]  /*0630*/  FFMA.FTZ R9, R20, R9, 0.33333510160446166992 ;  /* 0x3eaaaae614097423 */ /* 0x000fc80000010009 */
[----:B------:R-:W-:-:S04]  /*0640*/  FFMA.FTZ R9, R20, R9, -0.5 ;  /* 0xbf00000014097423 */ /* 0x000fc80000010009 */
[----:B------:R-:W-:Y:S01]  /*0650*/  FMUL R9, R20, R9 ;  /* 0x0000000914097220 */ /* 0x000fe20000400000 */
[----:B------:R-:W-:-:S03]  /*0660*/  @!P0 FMUL R26, R26, 0.5 ;  /* 0x3f0000001a1a8820 */ /* 0x000fc60000400000 */
[----:B------:R-:W-:Y:S02]  /*0670*/  FFMA.FTZ R20, R20, R9, R20 ;  /* 0x0000000914147223 */ /* 0x000fe40000010014 */
[----:B------:R-:W0:Y:S01]  /*0680*/  MUFU.EX2 R9, R26 ;  /* 0x0000001a00097308 */ /* 0x000e220000000800 */
[----:B------:R-:W-:-:S05]  /*0690*/  I2FP.F32.S32 R5, R5 ;  /* 0x0000000500057245 */ /* 0x000fca0000201400 */
[----:B------:R-:W-:-:S04]  /*06a0*/  FMUL R5, R5, 1.1920928955078125e-07 ;  /* 0x3400000005057820 */ /* 0x000fc80000400000 */
[----:B------:R-:W-:Y:S01]  /*06b0*/  FFMA.FTZ R20, R5, 0.69314718246459960938, R20 ;  /* 0x3f31721805147823 */ /* 0x000fe20000010014 */
[----:B0-----:R-:W-:-:S04]  /*06c0*/  @!P0 FMUL R9, R9, R9 ;  /* 0x0000000909098220 */ /* 0x001fc80000400000 */
[----:B------:R-:W-:Y:S01]  /*06d0*/  FADD.FTZ.RZ R5, R9, 1 ;  /* 0x3f80000009057421 */ /* 0x000fe2000001c000 */
[----:B------:R-:W-:-:S04]  /*06e0*/  FMUL R27, R29, R27 ;  /* 0x0000001b1d1b7220 */ /* 0x000fc80000400000 */
[----:B------:R-:W-:Y:S01]  /*06f0*/  IADD3 R5, R5, -0x3f400000, RZ ;  /* 0xc0c0000005057810 */ /* 0x000fe20007ffe0ff */
[----:B------:R-:W-:-:S03]  /*0700*/  FFMA R12, R12, R27, R16 ;  /* 0x0000001b0c0c7223 */ /* 0x000fc60000000010 */
[----:B------:R-:W-:Y:S01]  /*0710*/  LOP3.LUT R16, R5, 0xff800000, RZ, 0xc0, !PT ;  /* 0xff80000005107812 */ /* 0x000fe200078ec0ff */
[--C-:B------:R-:W-:Y:S01]  /*0720*/  FADD R5, R6, -R10.reuse ;  /* 0x8000000a06057221 */ /* 0x100fe20000000000 */
[----:B------:R-:W-:Y:S02]  /*0730*/  HFMA2.MMA R6, -RZ, RZ, 1.625, 0 ;  /* 0x3e800000ff067435 */ /* 0x000fe400000001ff */
[----:B------:R-:W-:Y:S01]  /*0740*/  IADD3 R29, -R16, 0x40800000, RZ ;  /* 0x40800000101d7810 */ /* 0x000fe20007ffe1ff */
[----:B------:R-:W-:Y:S01]  /*0750*/  FADD R27, R22, -R10 ;  /* 0x8000000a161b7221 */ /* 0x000fe20000000000 */
[----:B------:R-:W-:Y:S02]  /*0760*/  IADD3 R22, R9, -R16, RZ ;  /* 0x8000001009167210 */ /* 0x000fe40007ffe0ff */
[----:B------:R-:W-:-:S04]  /*0770*/  ISETP.GE.U32.AND P0, PT, R8, 0x7f800000, PT ;  /* 0x7f8000000800780c */ /* 0x000fc80003f06070 */
[----:B------:R-:W-:Y:S01]  /*0780*/  FFMA.FTZ R29, R29, R6, -1 ;  /* 0xbf8000001d1d7423 */ /* 0x000fe20000010006 */
[----:B------:R-:W-:-:S03]  /*0790*/  FMUL R28, R28, R25 ;  /* 0x000000191c1c7220 */ /* 0x000fc60000400000 */
[----:B------:R-:W-:-:S04]  /*07a0*/  FADD R22, R22, R29 ;  /* 0x0000001d16167221 */ /* 0x000fc80000000000 */
[----:B------:R-:W-:-:S04]  /*07b0*/  FFMA.FTZ R25, R22, -R21, 0.10546888411045074463 ;  /* 0x3dd8001216197423 */ /* 0x000fc80000010815 */
[----:B------:R-:W-:-:S04]  /*07c0*/  FFMA.FTZ R25, R22, R25, -0.13229703903198242188 ;  /* 0xbe0778e016197423 */ /* 0x000fc80000010019 */
[----:B------:R-:W-:Y:S01]  /*07d0*/  FFMA.FTZ R25, R22, R25, 0.14491446316242218018 ;  /* 0x3e14647516197423 */ /* 0x000fe20000010019 */
[----:B------:R-:W-:Y:S06]  /*07e0*/  @!P0 BRA `(.L_x_1) ;  /* 0x0000000000148947 */ /* 0x000fec0003800000 */
[----:B------:R-:W-:-:S13]  /*07f0*/  ISETP.GE.AND P0, PT, R8, -0x407fffff, PT ;  /* 0xbf8000010800780c */ /* 0x000fda0003f06270 */
[----:B------:R-:W-:-:S05]  /*0800*/  @P0 MOV R29, 0x7f800000 ;  /* 0x7f800000001d0802 */ /* 0x000fca0000000f00 */
[C---:B------:R-:W-:Y:S01]  /*0810*/  @P0 FFMA.FTZ R20, R8.reuse, R29, +INF ;  /* 0x7f80000008140423 */ /* 0x040fe2000001001d */
[----:B------:R-:W-:-:S04]  /*0820*/  FSETP.NEU.AND P0, PT, R8, RZ, PT ;  /* 0x000000ff0800720b */ /* 0x000fc80003f0d000 */
[----:B------:R-:W-:-:S09]  /*0830*/  FSEL R20, R20, -RZ, P0 ;  /* 0x800000ff14147208 */ /* 0x000fd20000000000 */
.L_x_1:
[----:B------:R-:W-:Y:S05]  /*0840*/  BSYNC B0 ;  /* 0x0000000000007941 */ /* 0x000fea0003800000 */
.L_x_0:
[C---:B------:R-:W-:Y:S01]  /*0850*/  FFMA.FTZ R25, R22.reuse, R25, -0.16641564667224884033 ;  /* 0xbe2a68dd16197423 */ /* 0x040fe20000010019 */
[----:B------:R-:W-:Y:S01]  /*0860*/  FMUL R5, R5, R24 ;  /* 0x0000001805057220 */ /* 0x000fe20000400000 */
[----:B------:R-:W-:Y:S01]  /*0870*/  FADD R7, R7, -R11 ;  /* 0x8000000b07077221 */ /* 0x000fe20000000000 */
[----:B------:R-:W-:Y:S01]  /*0880*/  FFMA R13, R13, R28, R17 ;  /* 0x0000001c0d0d7223 */ /* 0x000fe20000000011 */
[----:B------:R-:W-:Y:S01]  /*0890*/  FFMA.FTZ R25, R22, R25, 0.19988867640495300293 ;  /* 0x3e4caf9e16197423 */ /* 0x000fe20000010019 */
[--C-:B------:R-:W-:Y:S01]  /*08a0*/  FFMA R10, R14, R5, R18.reuse ;  /* 0x000000050e0a7223 */ /* 0x100fe20000000012 */
[----:B------:R-:W-:Y:S01]  /*08b0*/  FMUL R26, R7, R0 ;  /* 0x00000000071a7220 */ /* 0x000fe20000400000 */
[----:B------:R-:W-:Y:S01]  /*08c0*/  FMUL R27, R24, R27 ;  /* 0x0000001b181b7220 */ /* 0x000fe20000400000 */
[----:B------:R-:W-:Y:S01]  /*08d0*/  FFMA.FTZ R5, R22, R25, -0.25000196695327758789 ;  /* 0xbe80004216057423 */ /* 0x000fe20000010019 */
[----:B------:R-:W-:Y:S01]  /*08e0*/  FMUL R25, R10, 1.4426950216293334961 ;  /* 0x3fb8aa3b0a197820 */ /* 0x000fe20000400000 */
[----:B------:R-:W-:Y:S01]  /*08f0*/  FADD R23, R23, -R11 ;  /* 0x8000000b17177221 */ /* 0x000fe20000000000 */
[----:B------:R-:W-:Y:S01]  /*0900*/  FFMA R14, R14, R27, R18 ;  /* 0x0000001b0e0e7223 */ /* 0x000fe20000000012 */
[----:B------:R-:W-:Y:S01]  /*0910*/  FFMA.FTZ R5, R22, R5, 0.33333510160446166992 ;  /* 0x3eaaaae616057423 */ /* 0x000fe20000010005 */
[----:B------:R-:W-:Y:S01]  /*0920*/  FMUL R27, R13, 1.4426950216293334961 ;  /* 0x3fb8aa3b0d1b7820 */ /* 0x000fe20000400000 */
[----:B------:R-:W-:Y:S01]  /*0930*/  FSETP.GEU.AND P0, PT, R25, -126, PT ;  /* 0xc2fc00001900780b */ /* 0x000fe20003f0e000 */
[----:B------:R-:W-:Y:S01]  /*0940*/  FMUL R0, R0, R23 ;  /* 0x0000001700007220 */ /* 0x000fe20000400000 */
[----:B------:R-:W-:Y:S01]  /*0950*/  FFMA.FTZ R5, R22, R5, -0.5 ;  /* 0xbf00000016057423 */ /* 0x000fe20000010005 */
[----:B------:R-:W-:Y:S01]  /*0960*/  FMUL R23, R12, 1.4426950216293334961 ;  /* 0x3fb8aa3b0c177820 */ /* 0x000fe20000400000 */
[----:B------:R-:W-:Y:S02]  /*0970*/  BSSY B0, `(.L_x_2) ;  /* 0x000004a000007945 */ /* 0x000fe40003800000 */
[----:B------:R-:W-:-:S04]  /*0980*/  FMUL R5, R22, R5 ;  /* 0x0000000516057220 */ /* 0x000fc80000400000 */
[----:B------:R-:W-:Y:S01]  /*0990*/  FFMA.FTZ R8, R22, R5, R22 ;  /* 0x0000000516087223 */ /* 0x000fe20000010016 */
[C-C-:B------:R-:W-:Y:S01]  /*09a0*/  FFMA R5, R15.reuse, R26, R19.reuse ;  /* 0x0000001a0f057223 */ /* 0x140fe20000000013 */
[----:B------:R-:W-:Y:S01]  /*09b0*/  FFMA R15, R15, R0, R19 ;  /* 0x000000000f0f7223 */ /* 0x000fe20000000013 */
[----:B------:R-:W-:Y:S02]  /*09c0*/  @!P0 FMUL R25, R25, 0.5 ;  /* 0x3f00000019198820 */ /* 0x000fe40000400000 */
[----:B------:R-:W-:Y:S02]  /*09d0*/  FMUL R26, R5, 1.4426950216293334961 ;  /* 0x3fb8aa3b051a7820 */ /* 0x000fe40000400000 */
[----:B------:R-:W0:Y:S03]  /*09e0*/  MUFU.EX2 R7, R25 ;  /* 0x0000001900077308 */ /* 0x000e260000000800 */
[----:B------:R-:W-:Y:S01]  /*09f0*/  FSETP.GEU.AND P1, PT, R26, -126, PT ;  /* 0xc2fc00001a00780b */ /* 0x000fe20003f2e000 */
[----:B0-----:R-:W-:-:S12]  /*0a00*/  @!P0 FMUL R7, R7, R7 ;  /* 0x0000000707078220 */ /* 0x001fd80000400000 */
[----:B------:R-:W-:Y:S01]  /*0a10*/  @!P1 FMUL R26, R26, 0.5 ;  /* 0x3f0000001a1a9820 */ /* 0x000fe20000400000 */
[----:B------:R-:W-:Y:S01]  /*0a20*/  FSETP.GEU.AND P0, PT, R23, -126, PT ;  /* 0xc2fc00001700780b */ /* 0x000fe20003f0e000 */
[----:B------:R-:W-:Y:S02]  /*0a30*/  FADD.FTZ.RZ R22, R7, 1 ;  /* 0x3f80000007167421 */ /* 0x000fe4000001c000 */
[----:B------:R-:W0:Y:S03]  /*0a40*/  MUFU.EX2 R17, R26 ;  /* 0x0000001a00117308 */ /* 0x000e260000000800 */
[----:B------:R-:W-:-:S04]  /*0a50*/  IADD3 R22, R22, -0x3f400000, RZ ;  /* 0xc0c0000016167810 */ /* 0x000fc80007ffe0ff */
[----:B------:R-:W-:-:S03]  /*0a60*/  LOP3.LUT R22, R22, 0xff800000, RZ, 0xc0, !PT ;  /* 0xff80000016167812 */ /* 0x000fc600078ec0ff */
[----:B------:R-:W-:Y:S01]  /*0a70*/  @!P0 FMUL R23, R23, 0.5 ;  /* 0x3f00000017178820 */ /* 0x000fe20000400000 */
[----:B------:R-:W-:Y:S02]  /*0a80*/  IADD3 R25, -R22, 0x40800000, RZ ;  /* 0x4080000016197810 */ /* 0x000fe40007ffe1ff */
[----:B------:R-:W-:Y:S01]  /*0a90*/  IADD3 R18, R7, -R22, RZ ;  /* 0x8000001607127210 */ /* 0x000fe20007ffe0ff */
[----:B0-----:R-:W-:Y:S01]  /*0aa0*/  @!P1 FMUL R17, R17, R17 ;  /* 0x0000001111119220 */ /* 0x001fe20000400000 */
[----:B------:R-:W-:Y:S01]  /*0ab0*/  FSETP.GEU.AND P1, PT, R27, -126, PT ;  /* 0xc2fc00001b00780b */ /* 0x000fe20003f2e000 */
[----:B------:R-:W-:Y:S02]  /*0ac0*/  FFMA.FTZ R25, R25, R6, -1 ;  /* 0xbf80000019197423 */ /* 0x000fe40000010006 */
[----:B------:R-:W-:Y:S02]  /*0ad0*/  FADD.FTZ.RZ R24, R17, 1 ;  /* 0x3f80000011187421 */ /* 0x000fe4000001c000 */
[----:B------:R-:W-:-:S03]  /*0ae0*/  FADD R18, R18, R25 ;  /* 0x0000001912127221 */ /* 0x000fc60000000000 */
[----:B------:R-:W-:Y:S01]  /*0af0*/  IADD3 R24, R24, -0x3f400000, RZ ;  /* 0xc0c0000018187810 */ /* 0x000fe20007ffe0ff */
[----:B------:R-:W-:-:S03]  /*0b00*/  FFMA.FTZ R11, R18, -R21, 0.10546888411045074463 ;  /* 0x3dd80012120b7423 */ /* 0x000fc60000010815 */
[----:B------:R-:W-:Y:S01]  /*0b10*/  LOP3.LUT R24, R24, 0xff800000, RZ, 0xc0, !PT ;  /* 0xff80000018187812 */ /* 0x000fe200078ec0ff */
[C---:B------:R-:W-:Y:S01]  /*0b20*/  FFMA.FTZ R11, R18.reuse, R11, -0.13229703903198242188 ;  /* 0xbe0778e0120b7423 */ /* 0x040fe2000001000b */
[----:B------:R-:W-:Y:S02]  /*0b30*/  @!P1 FMUL R27, R27, 0.5 ;  /* 0x3f0000001b1b9820 */ /* 0x000fe40000400000 */
[----:B------:R-:W-:Y:S01]  /*0b40*/  IADD3 R25, -R24, 0x40800000, RZ ;  /* 0x4080000018197810 */ /* 0x000fe20007ffe1ff */
[----:B------:R-:W-:Y:S01]  /*0b50*/  FFMA.FTZ R11, R18, R11, 0.14491446316242218018 ;  /* 0x3e146475120b7423 */ /* 0x000fe2000001000b */
[----:B------:R-:W-:-:S03]  /*0b60*/  IADD3 R28, R17, -R24, RZ ;  /* 0x80000018111c7210 */ /* 0x000fc60007ffe0ff */
[----:B------:R-:W-:Y:S01]  /*0b70*/  FFMA.FTZ R25, R25, R6, -1 ;  /* 0xbf80000019197423 */ /* 0x000fe20000010006 */
[----:B------:R-:W-:-:S03]  /*0b80*/  FFMA.FTZ R11, R18, R11, -0.16641564667224884033 ;  /* 0xbe2a68dd120b7423 */ /* 0x000fc6000001000b */
[----:B------:R-:W-:Y:S01]  /*0b90*/  FADD R28, R28, R25 ;  /* 0x000000191c1c7221 */ /* 0x000fe20000000000 */
[----:B------:R-:W-:-:S03]  /*0ba0*/  FFMA.FTZ R11, R18, R11, 0.19988867640495300293 ;  /* 0x3e4caf9e120b7423 */ /* 0x000fc6000001000b */
[----:B------:R-:W-:Y:S01]  /*0bb0*/  FFMA.FTZ R19, R28, -R21, 0.10546888411045074463 ;  /* 0x3dd800121c137423 */ /* 0x000fe20000010815 */
[----:B------:R-:W-:-:S03]  /*0bc0*/  FFMA.FTZ R11, R18, R11, -0.25000196695327758789 ;  /* 0xbe800042120b7423 */ /* 0x000fc6000001000b */
[----:B------:R-:W-:Y:S01]  /*0bd0*/  FFMA.FTZ R25, R28, R19, -0.13229703903198242188 ;  /* 0xbe0778e01c197423 */ /* 0x000fe20000010013 */
[----:B------:R-:W-:Y:S02]  /*0be0*/  FFMA.FTZ R19, R18, R11, 0.33333510160446166992 ;  /* 0x3eaaaae612137423 */ /* 0x000fe4000001000b */
[----:B------:R-:W0:Y:S01]  /*0bf0*/  MUFU.EX2 R11, R23 ;  /* 0x00000017000b7308 */ /* 0x000e220000000800 */
[----:B------:R-:W-:Y:S01]  /*0c00*/  FFMA.FTZ R25, R28, R25, 0.14491446316242218018 ;  /* 0x3e1464751c197423 */ /* 0x000fe20000010019 */
[----:B------:R-:W-:-:S03]  /*0c10*/  FFMA.FTZ R19, R18, R19, -0.5 ;  /* 0xbf00000012137423 */ /* 0x000fc60000010013 */
[----:B------:R-:W-:Y:S01]  /*0c20*/  FFMA.FTZ R25, R28, R25, -0.16641564667224884033 ;  /* 0xbe2a68dd1c197423 */ /* 0x000fe20000010019 */
[----:B------:R-:W-:-:S03]  /*0c30*/  FMUL R19, R18, R19 ;  /* 0x0000001312137220 */ /* 0x000fc60000400000 */
[----:B------:R-:W-:Y:S01]  /*0c40*/  FFMA.FTZ R25, R28, R25, 0.19988867640495300293 ;  /* 0x3e4caf9e1c197423 */ /* 0x000fe20000010019 */
[----:B------:R-:W-:Y:S01]  /*0c50*/  FFMA.FTZ R0, R18, R19, R18 ;  /* 0x0000001312007223 */ /* 0x000fe20000010012 */
[----:B------:R-:W-:Y:S02]  /*0c60*/  I2FP.F32.S32 R19, R16 ;  /* 0x0000001000137245 */ /* 0x000fe40000201400 */
[C---:B------:R-:W-:Y:S01]  /*0c70*/  FFMA.FTZ R25, R28.reuse, R25, -0.25000196695327758789 ;  /* 0xbe8000421c197423 */ /* 0x040fe20000010019 */
[----:B0-----:R-:W-:Y:S01]  /*0c80*/  @!P0 FMUL R11, R11, R11 ;  /* 0x0000000b0b0b8220 */ /* 0x001fe20000400000 */
[----:B------:R-:W-:Y:S02]  /*0c90*/  ISETP.GE.U32.AND P0, PT, R9, 0x7f800000, PT ;  /* 0x7f8000000900780c */ /* 0x000fe40003f06070 */
[----:B------:R-:W-:Y:S01]  /*0ca0*/  FFMA.FTZ R25, R28, R25, 0.33333510160446166992 ;  /* 0x3eaaaae61c197423 */ /* 0x000fe20000010019 */
[----:B------:R-:W-:Y:S01]  /*0cb0*/  FMUL R19, R19, 1.1920928955078125e-07 ;  /* 0x3400000013137820 */ /* 0x000fe20000400000 */
[----:B------:R-:W-:-:S02]  /*0cc0*/  FADD.FTZ.RZ R18, R11, 1 ;  /* 0x3f8000000b127421 */ /* 0x000fc4000001c000 */
[C---:B------:R-:W-:Y:S01]  /*0cd0*/  FFMA.FTZ R25, R28.reuse, R25, -0.5 ;  /* 0xbf0000001c197423 */ /* 0x040fe20000010019 */
[----:B------:R-:W-:Y:S02]  /*0ce0*/  FFMA.FTZ R19, R19, 0.69314718246459960938, R8 ;  /* 0x3f31721813137823 */ /* 0x000fe40000010008 */
[----:B------:R-:W-:Y:S01]  /*0cf0*/  IADD3 R18, R18, -0x3f400000, RZ ;  /* 0xc0c0000012127810 */ /* 0x000fe20007ffe0ff */
[----:B------:R-:W-:-:S03]  /*0d00*/  FMUL R25, R28, R25 ;  /* 0x000000191c197220 */ /* 0x000fc60000400000 */
[----:B------:R-:W-:Y:S01]  /*0d10*/  LOP3.LUT R26, R18, 0xff800000, RZ, 0xc0, !PT ;  /* 0xff800000121a7812 */ /* 0x000fe200078ec0ff */
[----:B------:R-:W-:Y:S01]  /*0d20*/  FFMA.FTZ R25, R28, R25, R28 ;  /* 0x000000191c197223 */ /* 0x000fe2000001001c */
[----:B------:R-:W0:Y:S02]  /*0d30*/  MUFU.EX2 R18, R27 ;  /* 0x0000001b00127308 */ /* 0x000e240000000800 */
[----:B------:R-:W-:Y:S02]  /*0d40*/  IADD3 R23, -R26, 0x40800000, RZ ;  /* 0x408000001a177810 */ /* 0x000fe40007ffe1ff */
[----:B------:R-:W-:-:S03]  /*0d50*/  IADD3 R16, R11, -R26, RZ ;  /* 0x8000001a0b107210 */ /* 0x000fc60007ffe0ff */
[----:B------:R-:W-:-:S04]  /*0d60*/  FFMA.FTZ R23, R23, R6, -1 ;  /* 0xbf80000017177423 */ /* 0x000fc80000010006 */
[----:B------:R-:W-:-:S04]  /*0d70*/  FADD R16, R16, R23 ;  /* 0x0000001710107221 */ /* 0x000fc80000000000 */
[----:B------:R-:W-:Y:S01]  /*0d80*/  FFMA.FTZ R23, R16, -R21, 0.10546888411045074463 ;  /* 0x3dd8001210177423 */ /* 0x000fe20000010815 */
[----:B0-----:R-:W-:-:S03]  /*0d90*/  @!P1 FMUL R18, R18, R18 ;  /* 0x0000001212129220 */ /* 0x001fc60000400000 */
[----:B------:R-:W-:Y:S01]  /*0da0*/  FFMA.FTZ R23, R16, R23, -0.13229703903198242188 ;  /* 0xbe0778e010177423 */ /* 0x000fe20000010017 */
[----:B------:R-:W-:Y:S06]  /*0db0*/  @!P0 BRA `(.L_x_3) ;  /* 0x0000000000148947 */ /* 0x000fec0003800000 */
[----:B------:R-:W-:-:S13]  /*0dc0*/  ISETP.GE.AND P0, PT, R9, -0x407fffff, PT ;  /* 0xbf8000010900780c */ /* 0x000fda0003f06270 */
[----:B------:R-:W-:-:S05]  /*0dd0*/  @P0 MOV R8, 0x7f800000 ;  /* 0x7f80000000080802 */ /* 0x000fca0000000f00 */
[C---:B------:R-:W-:Y:S01]  /*0de0*/  @P0 FFMA.FTZ R19, R9.reuse, R8, +INF ;  /* 0x7f80000009130423 */ /* 0x040fe20000010008 */
[----:B------:R-:W-:-:S04]  /*0df0*/  FSETP.NEU.AND P0, PT, R9, RZ, PT ;  /* 0x000000ff0900720b */ /* 0x000fc80003f0d000 */
[----:B------:R-:W-:-:S09]  /*0e00*/  FSEL R19, R19, -RZ, P0 ;  /* 0x800000ff13137208 */ /* 0x000fd20000000000 */
.L_x_3:
[----:B------:R-:W-:Y:S05]  /*0e10*/  BSYNC B0 ;  /* 0x0000000000007941 */ /* 0x000fea0003800000 */
.L_x_2:
[----:B------:R-:W-:Y:S01]  /*0e20*/  FADD.FTZ.RZ R8, R18, 1 ;  /* 0x3f80000012087421 */ /* 0x000fe2000001c000 */
[----:B------:R-:W-:Y:S01]  /*0e30*/  FFMA.FTZ R23, R16, R23, 0.14491446316242218018 ;  /* 0x3e14647510177423 */ /* 0x000fe20000010017 */
[----:B------:R-:W-:Y:S01]  /*0e40*/  FMUL R28, R14, 1.4426950216293334961 ;  /* 0x3fb8aa3b0e1c7820 */ /* 0x000fe20000400000 */
[----:B------:R-:W-:Y:S01]  /*0e50*/  I2FP.F32.S32 R24, R24 ;  /* 0x0000001800187245 */ /* 0x000fe20000201400 */
[----:B------:R-:W-:Y:S01]  /*0e60*/  BSSY B0, `(.L_x_4) ;  /* 0x0000061000007945 */ /* 0x000fe20003800000 */
[----:B------:R-:W-:Y:S01]  /*0e70*/  FFMA.FTZ R23, R16, R23, -0.16641564667224884033 ;  /* 0xbe2a68dd10177423 */ /* 0x000fe20000010017 */
[----:B------:R-:W-:Y:S02]  /*0e80*/  IADD3 R8, R8, -0x3f400000, RZ ;  /* 0xc0c0000008087810 */ /* 0x000fe40007ffe0ff */
[----:B------:R-:W-:Y:S01]  /*0e90*/  FSETP.GEU.AND P0, PT, R28, -126, PT ;  /* 0xc2fc00001c00780b */ /* 0x000fe20003f0e000 */
[----:B------:R-:W-:Y:S01]  /*0ea0*/  FFMA.FTZ R23, R16, R23, 0.19988867640495300293 ;  /* 0x3e4caf9e10177423 */ /* 0x000fe20000010017 */
[----:B------:R-:W-:Y:S01]  /*0eb0*/  LOP3.LUT R27, R8, 0xff800000, RZ, 0xc0, !PT ;  /* 0xff800000081b7812 */ /* 0x000fe200078ec0ff */
[----:B------:R-:W-:Y:S01]  /*0ec0*/  FMUL R24, R24, 1.1920928955078125e-07 ;  /* 0x3400000018187820 */ /* 0x000fe20000400000 */
[----:B------:R-:W-:Y:S01]  /*0ed0*/  I2FP.F32.S32 R26, R26 ;  /* 0x0000001a001a7245 */ /* 0x000fe20000201400 */
[----:B------:R-:W-:Y:S01]  /*0ee0*/  FFMA.FTZ R23, R16, R23, -0.25000196695327758789 ;  /* 0xbe80004210177423 */ /* 0x000fe20000010017 */
[----:B------:R-:W-:-:S02]  /*0ef0*/  IADD3 R9, -R27, 0x40800000, RZ ;  /* 0x408000001b097810 */ /* 0x000fc40007ffe1ff */
[----:B------:R-:W-:Y:S01]  /*0f00*/  IADD3 R8, R18, -R27, RZ ;  /* 0x8000001b12087210 */ /* 0x000fe20007ffe0ff */
[----:B------:R-:W-:Y:S01]  /*0f10*/  FFMA.FTZ R23, R16, R23, 0.33333510160446166992 ;  /* 0x3eaaaae610177423 */ /* 0x000fe20000010017 */
[----:B------:R-:W-:Y:S01]  /*0f20*/  FMUL R26, R26, 1.1920928955078125e-07 ;  /* 0x340000001a1a7820 */ /* 0x000fe20000400000 */
[----:B------:R-:W-:Y:S01]  /*0f30*/  FFMA.FTZ R9, R9, R6, -1 ;  /* 0xbf80000009097423 */ /* 0x000fe20000010006 */
[----:B------:R-:W-:Y:S01]  /*0f40*/  I2FP.F32.S32 R27, R27 ;  /* 0x0000001b001b7245 */ /* 0x000fe20000201400 */
[----:B------:R-:W-:Y:S01]  /*0f50*/  FFMA.FTZ R23, R16, R23, -0.5 ;  /* 0xbf00000010177423 */ /* 0x000fe20000010017 */
[----:B------:R-:W-:Y:S01]  /*0f60*/  @!P0 FMUL R28, R28, 0.5 ;  /* 0x3f0000001c1c8820 */ /* 0x000fe20000400000 */
[----:B------:R-:W-:Y:S01]  /*0f70*/  FADD R8, R8, R9 ;  /* 0x0000000908087221 */ /* 0x000fe20000000000 */
[----:B------:R-:W-:Y:S01]  /*0f80*/  ISETP.GE.U32.AND P6, PT, R7, 0x7f800000, PT ;  /* 0x7f8000000700780c */ /* 0x000fe20003fc6070 */
[----:B------:R-:W-:Y:S01]  /*0f90*/  FMUL R9, R16, R23 ;  /* 0x0000001710097220 */ /* 0x000fe20000400000 */
[----:B------:R-:W-:Y:S01]  /*0fa0*/  FMUL R27, R27, 1.1920928955078125e-07 ;  /* 0x340000001b1b7820 */ /* 0x000fe20000400000 */
[----:B------:R-:W-:Y:S01]  /*0fb0*/  FFMA.FTZ R23, R8, -R21, 0.10546888411045074463 ;  /* 0x3dd8001208177423 */ /* 0x000fe20000010815 */
[----:B------:R-:W-:Y:S01]  /*0fc0*/  I2FP.F32.S32 R22, R22 ;  /* 0x0000001600167245 */ /* 0x000fe20000201400 */
[----:B------:R-:W-:Y:S01]  /*0fd0*/  FFMA.FTZ R9, R16, R9, R16 ;  /* 0x0000000910097223 */ /* 0x000fe20000010010 */
[----:B------:R-:W-:Y:S01]  /*0fe0*/  FFMA.FTZ R16, R24, 0.69314718246459960938, R25 ;  /* 0x3f31721818107823 */ /* 0x000fe20000010019 */
[----:B------:R-:W-:Y:S01]  /*0ff0*/  FFMA.FTZ R23, R8, R23, -0.13229703903198242188 ;  /* 0xbe0778e008177423 */ /* 0x000fe20000010017 */
[----:B------:R-:W-:Y:S01]  /*1000*/  ISETP.GE.U32.AND P1, PT, R17, 0x7f800000, PT ;  /* 0x7f8000001100780c */ /* 0x000fe20003f26070 */
[----:B------:R-:W-:Y:S01]  /*1010*/  FFMA.FTZ R9, R26, 0.69314718246459960938, R9 ;  /* 0x3f3172181a097823 */ /* 0x000fe20000010009 */
[----:B------:R-:W-:Y:S01]  /*1020*/  ISETP.GE.U32.AND P2, PT, R11, 0x7f800000, PT ;  /* 0x7f8000000b00780c */ /* 0x000fe20003f46070 */
[----:B------:R-:W-:Y:S01]  /*1030*/  FFMA.FTZ R23, R8, R23, 0.14491446316242218018 ;  /* 0x3e14647508177423 */ /* 0x000fe20000010017 */
[----:B------:R-:W-:-:S03]  /*1040*/  ISETP.GE.U32.AND P3, PT, R18, 0x7f800000, PT ;  /* 0x7f8000001200780c */ /* 0x000fc60003f66070 */
[----:B------:R-:W-:-:S04]  /*1050*/  FFMA.FTZ R23, R8, R23, -0.16641564667224884033 ;  /* 0xbe2a68dd08177423 */ /* 0x000fc80000010017 */
[----:B------:R-:W-:-:S04]  /*1060*/  FFMA.FTZ R23, R8, R23, 0.19988867640495300293 ;  /* 0x3e4caf9e08177423 */ /* 0x000fc80000010017 */
[----:B------:R-:W-:-:S04]  /*1070*/  FFMA.FTZ R23, R8, R23, -0.25000196695327758789 ;  /* 0xbe80004208177423 */ /* 0x000fc80000010017 */
[C---:B------:R-:W-:Y:S02]  /*1080*/  FFMA.FTZ R29, R8.reuse, R23, 0.33333510160446166992 ;  /* 0x3eaaaae6081d7423 */ /* 0x040fe40000010017 */
[----:B------:R-:W0:Y:S02]  /*1090*/  MUFU.EX2 R23, R28 ;  /* 0x0000001c00177308 */ /* 0x000e240000000800 */
[----:B------:R-:W-:-:S04]  /*10a0*/  FFMA.FTZ R29, R8, R29, -0.5 ;  /* 0xbf000000081d7423 */ /* 0x000fc8000001001d */
[----:B------:R-:W-:-:S04]  /*10b0*/  FMUL R29, R8, R29 ;  /* 0x0000001d081d7220 */ /* 0x000fc80000400000 */
[----:B------:R-:W-:Y:S01]  /*10c0*/  FFMA.FTZ R8, R8, R29, R8 ;  /* 0x0000001d08087223 */ /* 0x000fe20000010008 */
[----:B------:R-:W-:-:S03]  /*10d0*/  FMUL R29, R15, 1.4426950216293334961 ;  /* 0x3fb8aa3b0f1d7820 */ /* 0x000fc60000400000 */
[----:B------:R-:W-:Y:S01]  /*10e0*/  FFMA.FTZ R8, R27, 0.69314718246459960938, R8 ;  /* 0x3f3172181b087823 */ /* 0x000fe20000010008 */
[----:B0-----:R-:W-:Y:S01]  /*10f0*/  @!P0 FMUL R23, R23, R23 ;  /* 0x0000001717178220 */ /* 0x001fe20000400000 */
[----:B------:R-:W-:-:S03]  /*1100*/  FSETP.GEU.AND P0, PT, R29, -126, PT ;  /* 0xc2fc00001d00780b */ /* 0x000fc60003f0e000 */
[C---:B------:R-:W-:Y:S01]  /*1110*/  FADD.FTZ.RZ R24, R23.reuse, 1 ;  /* 0x3f80000017187421 */ /* 0x040fe2000001c000 */
[----:B------:R-:W-:-:S04]  /*1120*/  ISETP.GE.U32.AND P4, PT, R23, 0x7f800000, PT ;  /* 0x7f8000001700780c */ /* 0x000fc80003f86070 */
[----:B------:R-:W-:-:S04]  /*1130*/  IADD3 R24, R24, -0x3f400000, RZ ;  /* 0xc0c0000018187810 */ /* 0x000fc80007ffe0ff */
[----:B------:R-:W-:Y:S01]  /*1140*/  LOP3.LUT R26, R24, 0xff800000, RZ, 0xc0, !PT ;  /* 0xff800000181a7812 */ /* 0x000fe200078ec0ff */
[----:B------:R-:W-:-:S03]  /*1150*/  @!P0 FMUL R29, R29, 0.5 ;  /* 0x3f0000001d1d8820 */ /* 0x000fc60000400000 */
[----:B------:R-:W-:Y:S01]  /*1160*/  IADD3 R25, -R26, 0x40800000, RZ ;  /* 0x408000001a197810 */ /* 0x000fe20007ffe1ff */
[----:B------:R-:W0:Y:S01]  /*1170*/  MUFU.EX2 R24, R29 ;  /* 0x0000001d00187308 */ /* 0x000e220000000800 */
[----:B------:R-:W-:Y:S02]  /*1180*/  IADD3 R28, R23, -R26, RZ ;  /* 0x8000001a171c7210 */ /* 0x000fe40007ffe0ff */
[----:B------:R-:W-:Y:S01]  /*1190*/  I2FP.F32.S32 R26, R26 ;  /* 0x0000001a001a7245 */ /* 0x000fe20000201400 */
[----:B------:R-:W-:-:S04]  /*11a0*/  FFMA.FTZ R25, R25, R6, -1 ;  /* 0xbf80000019197423 */ /* 0x000fc80000010006 */
[----:B------:R-:W-:Y:S01]  /*11b0*/  FADD R28, R28, R25 ;  /* 0x000000191c1c7221 */ /* 0x000fe20000000000 */
[----:B------:R-:W-:-:S03]  /*11c0*/  FMUL R26, R26, 1.1920928955078125e-07 ;  /* 0x340000001a1a7820 */ /* 0x000fc60000400000 */
[----:B------:R-:W-:Y:S01]  /*11d0*/  FFMA.FTZ R25, R28, -R21, 0.10546888411045074463 ;  /* 0x3dd800121c197423 */ /* 0x000fe20000010815 */
[----:B0-----:R-:W-:-:S03]  /*11e0*/  @!P0 FMUL R24, R24, R24 ;  /* 0x0000001818188220 */ /* 0x001fc60000400000 */
[----:B------:R-:W-:Y:S01]  /*11f0*/  FFMA.FTZ R25, R28, R25, -0.13229703903198242188 ;  /* 0xbe0778e01c197423 */ /* 0x000fe20000010019 */
[----:B------:R-:W-:-:S03]  /*1200*/  FSETP.GT.AND P0, PT, R3, 20, PT ;  /* 0x41a000000300780b */ /* 0x000fc60003f04000 */
[----:B------:R-:W-:Y:S01]  /*1210*/  FFMA.FTZ R25, R28, R25, 0.14491446316242218018 ;  /* 0x3e1464751c197423 */ /* 0x000fe20000010019 */
[----:B------:R-:W-:-:S03]  /*1220*/  ISETP.GE.U32.AND P5, PT, R24, 0x7f800000, PT ;  /* 0x7f8000001800780c */ /* 0x000fc60003fa6070 */
[----:B------:R-:W-:-:S04]  /*1230*/  FFMA.FTZ R25, R28, R25, -0.16641564667224884033 ;  /* 0xbe2a68dd1c197423 */ /* 0x000fc80000010019 */
[----:B------:R-:W-:-:S04]  /*1240*/  FFMA.FTZ R25, R28, R25, 0.19988867640495300293 ;  /* 0x3e4caf9e1c197423 */ /* 0x000fc80000010019 */
[----:B------:R-:W-:-:S04]  /*1250*/  FFMA.FTZ R25, R28, R25, -0.25000196695327758789 ;  /* 0xbe8000421c197423 */ /* 0x000fc80000010019 */
[----:B------:R-:W-:-:S04]  /*1260*/  FFMA.FTZ R25, R28, R25, 0.33333510160446166992 ;  /* 0x3eaaaae61c197423 */ /* 0x000fc80000010019 */
[----:B------:R-:W-:-:S04]  /*1270*/  FFMA.FTZ R25, R28, R25, -0.5 ;  /* 0xbf0000001c197423 */ /* 0x000fc80000010019 */
[----:B------:R-:W-:-:S04]  /*1280*/  FMUL R25, R28, R25 ;  /* 0x000000191c197220 */ /* 0x000fc80000400000 */
[----:B------:R-:W-:Y:S01]  /*1290*/  FFMA.FTZ R27, R28, R25, R28 ;  /* 0x000000191c1b7223 */ /* 0x000fe2000001001c */
[----:B------:R-:W-:-:S05]  /*12a0*/  FADD.FTZ.RZ R25, R24, 1 ;  /* 0x3f80000018197421 */ /* 0x000fca000001c000 */
[----:B------:R-:W-:-:S04]  /*12b0*/  IADD3 R25, R25, -0x3f400000, RZ ;  /* 0xc0c0000019197810 */ /* 0x000fc80007ffe0ff */
[----:B------:R-:W-:-:S04]  /*12c0*/  LOP3.LUT R25, R25, 0xff800000, RZ, 0xc0, !PT ;  /* 0xff80000019197812 */ /* 0x000fc800078ec0ff */
[----:B------:R-:W-:-:S05]  /*12d0*/  IADD3 R28, -R25, 0x40800000, RZ ;  /* 0x40800000191c7810 */ /* 0x000fca0007ffe1ff */
[----:B------:R-:W-:Y:S01]  /*12e0*/  FFMA.FTZ R29, R28, R6, -1 ;  /* 0xbf8000001c1d7423 */ /* 0x000fe20000010006 */
[----:B------:R-:W-:Y:S02]  /*12f0*/  IADD3 R6, R24, -R25, RZ ;  /* 0x8000001918067210 */ /* 0x000fe40007ffe0ff */
[----:B------:R-:W-:-:S03]  /*1300*/  I2FP.F32.S32 R25, R25 ;  /* 0x0000001900197245 */ /* 0x000fc60000201400 */
[----:B------:R-:W-:-:S04]  /*1310*/  FADD R6, R6, R29 ;  /* 0x0000001d06067221 */ /* 0x000fc80000000000 */
[----:B------:R-:W-:-:S04]  /*1320*/  FFMA.FTZ R21, R6, -R21, 0.10546888411045074463 ;  /* 0x3dd8001206157423 */ /* 0x000fc80000010815 */
[----:B------:R-:W-:-:S04]  /*1330*/  FFMA.FTZ R21, R6, R21, -0.13229703903198242188 ;  /* 0xbe0778e006157423 */ /* 0x000fc80000010015 */
[----:B------:R-:W-:-:S04]  /*1340*/  FFMA.FTZ R21, R6, R21, 0.14491446316242218018 ;  /* 0x3e14647506157423 */ /* 0x000fc80000010015 */
[----:B------:R-:W-:-:S04]  /*1350*/  FFMA.FTZ R21, R6, R21, -0.16641564667224884033 ;  /* 0xbe2a68dd06157423 */ /* 0x000fc80000010015 */
[----:B------:R-:W-:-:S04]  /*1360*/  FFMA.FTZ R21, R6, R21, 0.19988867640495300293 ;  /* 0x3e4caf9e06157423 */ /* 0x000fc80000010015 */
[----:B------:R-:W-:-:S04]  /*1370*/  FFMA.FTZ R21, R6, R21, -0.25000196695327758789 ;  /* 0xbe80004206157423 */ /* 0x000fc80000010015 */
[----:B------:R-:W-:-:S04]  /*1380*/  FFMA.FTZ R21, R6, R21, 0.33333510160446166992 ;  /* 0x3eaaaae606157423 */ /* 0x000fc80000010015 */
[----:B------:R-:W-:-:S04]  /*1390*/  FFMA.FTZ R21, R6, R21, -0.5 ;  /* 0xbf00000006157423 */ /* 0x000fc80000010015 */
[----:B------:R-:W-:-:S04]  /*13a0*/  FMUL R21, R6, R21 ;  /* 0x0000001506157220 */ /* 0x000fc80000400000 */
[----:B------:R-:W-:Y:S01]  /*13b0*/  FFMA.FTZ R6, R6, R21, R6 ;  /* 0x0000001506067223 */ /* 0x000fe20000010006 */
[----:B------:R-:W-:Y:S01]  /*13c0*/  FFMA.FTZ R21, R26, 0.69314718246459960938, R27 ;  /* 0x3f3172181a157823 */ /* 0x000fe2000001001b */
[----:B------:R-:W-:Y:S01]  /*13d0*/  FMUL R27, R25, 1.1920928955078125e-07 ;  /* 0x34000000191b7820 */ /* 0x000fe20000400000 */
[----:B------:R-:W-:-:S03]  /*13e0*/  FMUL R25, R22, 1.1920928955078125e-07 ;  /* 0x3400000016197820 */ /* 0x000fc60000400000 */
[----:B------:R-:W-:Y:S01]  /*13f0*/  FFMA.FTZ R6, R27, 0.69314718246459960938, R6 ;  /* 0x3f3172181b067823 */ /* 0x000fe20000010006 */
[----:B------:R-:W-:Y:S01]  /*1400*/  FFMA.FTZ R25, R25, 0.69314718246459960938, R0 ;  /* 0x3f31721819197823 */ /* 0x000fe20000010000 */
[----:B------:R-:W-:Y:S06]  /*1410*/  @!P6 BRA `(.L_x_5) ;  /* 0x000000000014e947 */ /* 0x000fec0003800000 */
[----:B------:R-:W-:-:S13]  /*1420*/  ISETP.GE.AND P6, PT, R7, -0x407fffff, PT ;  /* 0xbf8000010700780c */ /* 0x000fda0003fc6270 */
[----:B------:R-:W-:-:S05]  /*1430*/  @P6 MOV R0, 0x7f800000 ;  /* 0x7f80000000006802 */ /* 0x000fca0000000f00 */
[C---:B------:R-:W-:Y:S01]  /*1440*/  @P6 FFMA.FTZ R25, R7.reuse, R0, +INF ;  /* 0x7f80000007196423 */ /* 0x040fe20000010000 */
[----:B------:R-:W-:-:S04]  /*1450*/  FSETP.NEU.AND P6, PT, R7, RZ, PT ;  /* 0x000000ff0700720b */ /* 0x000fc80003fcd000 */
[----:B------:R-:W-:-:S09]  /*1460*/  FSEL R25, R25, -RZ, P6 ;  /* 0x800000ff19197208 */ /* 0x000fd20003000000 */
.L_x_5:
[----:B------:R-:W-:Y:S05]  /*1470*/  BSYNC B0 ;  /* 0x0000000000007941 */ /* 0x000fea0003800000 */
.L_x_4:
[----:B------:R-:W-:Y:S04]  /*1480*/  BSSY B0, `(.L_x_6) ;  /* 0x0000007000007945 */ /* 0x000fe80003800000 */
[----:B------:R-:W-:Y:S05]  /*1490*/  @!P1 BRA `(.L_x_7) ;  /* 0x0000000000149947 */ /* 0x000fea0003800000 */
[C---:B------:R-:W-:Y:S02]  /*14a0*/  ISETP.GE.AND P1, PT, R17.reuse, -0x407fffff, PT ;  /* 0xbf8000011100780c */ /* 0x040fe40003f26270 */
[----:B------:R-:W-:-:S11]  /*14b0*/  FSETP.NEU.AND P6, PT, R17, RZ, PT ;  /* 0x000000ff1100720b */ /* 0x000fd60003fcd000 */
[----:B------:R-:W-:-:S05]  /*14c0*/  @P1 MOV R0, 0x7f800000 ;  /* 0x7f80000000001802 */ /* 0x000fca0000000f00 */
[----:B------:R-:W-:-:S05]  /*14d0*/  @P1 FFMA.FTZ R16, R17, R0, +INF ;  /* 0x7f80000011101423 */ /* 0x000fca0000010000 */
[----:B------:R-:W-:-:S07]  /*14e0*/  FSEL R16, R16, -RZ, P6 ;  /* 0x800000ff10107208 */ /* 0x000fce0003000000 */
.L_x_7:
[----:B------:R-:W-:Y:S05]  /*14f0*/  BSYNC B0 ;  /* 0x0000000000007941 */ /* 0x000fea0003800000 */
.L_x_6:
[----:B------:R-:W-:Y:S04]  /*1500*/  BSSY B0, `(.L_x_8) ;  /* 0x0000007000007945 */ /* 0x000fe80003800000 */
[----:B------:R-:W-:Y:S05]  /*1510*/  @!P2 BRA `(.L_x_9) ;  /* 0x000000000014a947 */ /* 0x000fea0003800000 */
[C---:B------:R-:W-:Y:S02]  /*1520*/  ISETP.GE.AND P1, PT, R11.reuse, -0x407fffff, PT ;  /* 0xbf8000010b00780c */ /* 0x040fe40003f26270 */
[----:B------:R-:W-:-:S11]  /*1530*/  FSETP.NEU.AND P2, PT, R11, RZ, PT ;  /* 0x000000ff0b00720b */ /* 0x000fd60003f4d000 */
[----:B------:R-:W-:-:S05]  /*1540*/  @P1 MOV R0, 0x7f800000 ;  /* 0x7f80000000001802 */ /* 0x000fca0000000f00 */
[----:B------:R-:W-:-:S05]  /*1550*/  @P1 FFMA.FTZ R9, R11, R0, +INF ;  /* 0x7f8000000b091423 */ /* 0x000fca0000010000 */
[----:B------:R-:W-:-:S07]  /*1560*/  FSEL R9, R9, -RZ, P2 ;  /* 0x800000ff09097208 */ /* 0x000fce0001000000 */
.L_x_9:
[----:B------:R-:W-:Y:S05]  /*1570*/  BSYNC B0 ;  /* 0x0000000000007941 */ /* 0x000fea0003800000 */
.L_x_8:
[----:B------:R-:W-:Y:S04]  /*1580*/  BSSY B0, `(.L_x_10) ;  /* 0x0000007000007945 */ /* 0x000fe80003800000 */
[----:B------:R-:W-:Y:S05]  /*1590*/  @!P3 BRA `(.L_x_11) ;  /* 0x000000000014b947 */ /* 0x000fea0003800000 */
[C---:B------:R-:W-:Y:S02]  /*15a0*/  ISETP.GE.AND P1, PT, R18.reuse, -0x407fffff, PT ;  /* 0xbf8000011200780c */ /* 0x040fe40003f26270 */
[----:B------:R-:W-:-:S11]  /*15b0*/  FSETP.NEU.AND P2, PT, R18, RZ, PT ;  /* 0x000000ff1200720b */ /* 0x000fd60003f4d000 */
[----:B------:R-:W-:-:S05]  /*15c0*/  @P1 MOV R7, 0x7f800000 ;  /* 0x7f80000000071802 */ /* 0x000fca0000000f00 */
[----:B------:R-:W-:-:S05]  /*15d0*/  @P1 FFMA.FTZ R8, R18, R7, +INF ;  /* 0x7f80000012081423 */ /* 0x000fca0000010007 */
[----:B------:R-:W-:-:S07]  /*15e0*/  FSEL R8, R8, -RZ, P2 ;  /* 0x800000ff08087208 */ /* 0x000fce0001000000 */
.L_x_11:
[----:B------:R-:W-:Y:S05]  /*15f0*/  BSYNC B0 ;  /* 0x0000000000007941 */ /* 0x000fea0003800000 */
.L_x_10:
[----:B------:R-:W-:Y:S04]  /*1600*/  BSSY B0, `(.L_x_12) ;  /* 0x0000007000007945 */ /* 0x000fe80003800000 */
[----:B------:R-:W-:Y:S05]  /*1610*/  @!P4 BRA `(.L_x_13) ;  /* 0x000000000014c947 */ /* 0x000fea0003800000 */
[C---:B------:R-:W-:Y:S02]  /*1620*/  ISETP.GE.AND P1, PT, R23.reuse, -0x407fffff, PT ;  /* 0xbf8000011700780c */ /* 0x040fe40003f26270 */
[----:B------:R-:W-:-:S11]  /*1630*/  FSETP.NEU.AND P2, PT, R23, RZ, PT ;  /* 0x000000ff1700720b */ /* 0x000fd60003f4d000 */
[----:B------:R-:W-:-:S05]  /*1640*/  @P1 MOV R0, 0x7f800000 ;  /* 0x7f80000000001802 */ /* 0x000fca0000000f00 */
[----:B------:R-:W-:-:S05]  /*1650*/  @P1 FFMA.FTZ R21, R23, R0, +INF ;  /* 0x7f80000017151423 */ /* 0x000fca0000010000 */
[----:B------:R-:W-:-:S07]  /*1660*/  FSEL R21, R21, -RZ, P2 ;  /* 0x800000ff15157208 */ /* 0x000fce0001000000 */
.L_x_13:
[----:B------:R-:W-:Y:S05]  /*1670*/  BSYNC B0 ;  /* 0x0000000000007941 */ /* 0x000fea0003800000 */
.L_x_12:
[----:B------:R-:W-:Y:S04]  /*1680*/  BSSY B0, `(.L_x_14) ;  /* 0x0000007000007945 */ /* 0x000fe80003800000 */
[----:B------:R-:W-:Y:S05]  /*1690*/  @!P5 BRA `(.L_x_15) ;  /* 0x000000000014d947 */ /* 0x000fea0003800000 */
[C---:B------:R-:W-:Y:S02]  /*16a0*/  ISETP.GE.AND P1, PT, R24.reuse, -0x407fffff, PT ;  /* 0xbf8000011800780c */ /* 0x040fe40003f26270 */
[----:B------:R-:W-:-:S11]  /*16b0*/  FSETP.NEU.AND P2, PT, R24, RZ, PT ;  /* 0x000000ff1800720b */ /* 0x000fd60003f4d000 */
[----:B------:R-:W-:-:S05]  /*16c0*/  @P1 MOV R7, 0x7f800000 ;  /* 0x7f80000000071802 */ /* 0x000fca0000000f00 */
[----:B------:R-:W-:-:S05]  /*16d0*/  @P1 FFMA.FTZ R6, R24, R7, +INF ;  /* 0x7f80000018061423 */ /* 0x000fca0000010007 */
[----:B------:R-:W-:-:S07]  /*16e0*/  FSEL R6, R6, -RZ, P2 ;  /* 0x800000ff06067208 */ /* 0x000fce0001000000 */
.L_x_15:
[----:B------:R-:W-:Y:S05]  /*16f0*/  BSYNC B0 ;  /* 0x0000000000007941 */ /* 0x000fea0003800000 */
.L_x_14:
[----:B------:R-:W-:Y:S01]  /*1700*/  FSEL R18, R3, R20, P0 ;  /* 0x0000001403127208 */ /* 0x000fe20000000000 */
[----:B------:R-:W-:Y:S01]  /*1710*/  BSSY B0, `(.L_x_16) ;  /* 0x0000018000007945 */ /* 0x000fe20003800000 */
[----:B------:R-:W-:Y:S02]  /*1720*/  FSETP.GT.AND P1, PT, R4, 20, PT ;  /* 0x41a000000400780b */ /* 0x000fe40003f24000 */
[----:B------:R-:W-:Y:S01]  /*1730*/  FSETP.GT.AND P0, PT, R10, 20, PT ;  /* 0x41a000000a00780b */ /* 0x000fe20003f04000 */
[----:B------:R-:W-:Y:S01]  /*1740*/  FADD.FTZ R22, |R18|, -RZ ;  /* 0x800000ff12167221 */ /* 0x000fe20000010200 */
[----:B------:R-:W-:-:S04]  /*1750*/  FSEL R7, R4, R19, P1 ;  /* 0x0000001304077208 */ /* 0x000fc80000800000 */
[----:B------:R-:W-:-:S13]  /*1760*/  FSETP.GE.AND P2, PT, R22, 0.60000002384185791016, PT ;  /* 0x3f19999a1600780b */ /* 0x000fda0003f46000 */
[----:B------:R-:W-:Y:S05]  /*1770*/  @!P2 BRA `(.L_x_17) ;  /* 0x000000000028a947 */ /* 0x000fea0003800000 */
[C---:B------:R-:W-:Y:S01]  /*1780*/  FMUL R0, R22.reuse, 2.8853900432586669922 ;  /* 0x4038aa3b16007820 */ /* 0x040fe20000400000 */
[----:B------:R-:W-:Y:S01]  /*1790*/  HFMA2.MMA R20, -RZ, RZ, 1.875, 0 ;  /* 0x3f800000ff147435 */ /* 0x000fe200000001ff */
[----:B------:R-:W-:-:S04]  /*17a0*/  FSETP.GE.AND P1, PT, R22, 9.010913848876953125, PT ;  /* 0x41102cb41600780b */ /* 0x000fc80003f26000 */
[----:B------:R-:W0:Y:S02]  /*17b0*/  MUFU.EX2 R0, R0 ;  /* 0x0000000000007308 */ /* 0x000e240000000800 */
[----:B0-----:R-:W-:-:S06]  /*17c0*/  FADD R11, R0, 1 ;  /* 0x3f800000000b7421 */ /* 0x001fcc0000000000 */
[----:B------:R-:W0:Y:S02]  /*17d0*/  MUFU.RCP R11, R11 ;  /* 0x0000000b000b7308 */ /* 0x000e240000001000 */
[----:B0-----:R-:W-:-:S05]  /*17e0*/  FFMA.FTZ R17, R11, -2, R20 ;  /* 0xc00000000b117823 */ /* 0x001fca0000010014 */
[----:B------:R-:W-:-:S04]  /*17f0*/  FSEL R17, R17, 1, !P1 ;  /* 0x3f80000011117808 */ /* 0x000fc80004800000 */
[----:B------:R-:W-:Y:S01]  /*1800*/  LOP3.LUT R18, R17, 0x80000000, R18, 0xf8, !PT ;  /* 0x8000000011127812 */ /* 0x000fe200078ef812 */
[----:B------:R-:W-:Y:S06]  /*1810*/  BRA `(.L_x_18) ;  /* 0x00000000001c7947 */ /* 0x000fec0003800000 */
.L_x_17:
[----:B------:R-:W-:Y:S01]  /*1820*/  MOV R0, 0x3c80f082 ;  /* 0x3c80f08200007802 */ /* 0x000fe20000000f00 */
[----:B------:R-:W-:-:S04]  /*1830*/  FMUL R11, R18, R18 ;  /* 0x00000012120b7220 */ /* 0x000fc80000400000 */
[----:B------:R-:W-:-:S04]  /*1840*/  FFMA.FTZ R0, R11, R0, -0.052303962409496307373 ;  /* 0xbd563cae0b007423 */ /* 0x000fc80000010000 */
[----:B------:R-:W-:-:S04]  /*1850*/  FFMA.FTZ R0, R11, R0, 0.1331529766321182251 ;  /* 0x3e0859410b007423 */ /* 0x000fc80000010000 */
[----:B------:R-:W-:-:S04]  /*1860*/  FFMA.FTZ R0, R11, R0, -0.33332768082618713379 ;  /* 0xbeaaa9ed0b007423 */ /* 0x000fc80000010000 */
[----:B------:R-:W-:-:S04]  /*1870*/  FFMA.FTZ R11, R11, R0, RZ ;  /* 0x000000000b0b7223 */ /* 0x000fc800000100ff */
[----:B------:R-:W-:-:S07]  /*1880*/  FFMA.FTZ R18, R18, R11, R18 ;  /* 0x0000000b12127223 */ /* 0x000fce0000010012 */
.L_x_18:
[----:B------:R-:W-:Y:S05]  /*1890*/  BSYNC B0 ;  /* 0x0000000000007941 */ /* 0x000fea0003800000 */
.L_x_16:
[----:B------:R-:W-:Y:S01]  /*18a0*/  FADD.FTZ R22, |R7|, -RZ ;  /* 0x800000ff07167221 */ /* 0x000fe20000010200 */
[----:B------:R-:W-:Y:S01]  /*18b0*/  BSSY B0, `(.L_x_19) ;  /* 0x0000016000007945 */ /* 0x000fe20003800000 */
[----:B------:R-:W-:Y:S02]  /*18c0*/  FSETP.GT.AND P1, PT, R5, 20, PT ;  /* 0x41a000000500780b */ /* 0x000fe40003f24000 */
[----:B------:R-:W-:Y:S02]  /*18d0*/  FSEL R11, R10, R25, P0 ;  /* 0x000000190a0b7208 */ /* 0x000fe40000000000 */
        /* <DEDUP_REMOVED lines=12> */
.L_x_20:
[----:B------:R-:W-:Y:S01]  /*19a0*/  MOV R0, 0x3c80f082 ;  /* 0x3c80f08200007802 */ /* 0x000fe20000000f00 */
[----:B------:R-:W-:-:S04]  /*19b0*/  FMUL R17, R7, R7 ;  /* 0x0000000707117220 */ /* 0x000fc80000400000 */
[----:B------:R-:W-:-:S04]  /*19c0*/  FFMA.FTZ R0, R17, R0, -0.052303962409496307373 ;  /* 0xbd563cae11007423 */ /* 0x000fc80000010000 */
[----:B------:R-:W-:-:S04]  /*19d0*/  FFMA.FTZ R0, R17, R0, 0.1331529766321182251 ;  /* 0x3e08594111007423 */ /* 0x000fc80000010000 */
[----:B------:R-:W-:-:S04]  /*19e0*/  FFMA.FTZ R0, R17, R0, -0.33332768082618713379 ;  /* 0xbeaaa9ed11007423 */ /* 0x000fc80000010000 */
[----:B------:R-:W-:-:S04]  /*19f0*/  FFMA.FTZ R0, R17, R0, RZ ;  /* 0x0000000011007223 */ /* 0x000fc800000100ff */
[----:B------:R-:W-:-:S07]  /*1a00*/  FFMA.FTZ R7, R7, R0, R7 ;  /* 0x0000000007077223 */ /* 0x000fce0000010007 */
.L_x_21:
[----:B------:R-:W-:Y:S05]  /*1a10*/  BSYNC B0 ;  /* 0x0000000000007941 */ /* 0x000fea0003800000 */
.L_x_19:
        /* <DEDUP_REMOVED lines=16> */
.L_x_23:
[----:B------:R-:W-:Y:S01]  /*1b20*/  MOV R0, 0x3c80f082 ;  /* 0x3c80f08200007802 */ /* 0x000fe20000000f00 */
[----:B------:R-:W-:-:S04]  /*1b30*/  FMUL R17, R11, R11 ;  /* 0x0000000b0b117220 */ /* 0x000fc80000400000 */
[----:B------:R-:W-:-:S04]  /*1b40*/  FFMA.FTZ R0, R17, R0, -0.052303962409496307373 ;  /* 0xbd563cae11007423 */ /* 0x000fc80000010000 */
[----:B------:R-:W-:-:S04]  /*1b50*/  FFMA.FTZ R0, R17, R0, 0.1331529766321182251 ;  /* 0x3e08594111007423 */ /* 0x000fc80000010000 */
[----:B------:R-:W-:-:S04]  /*1b60*/  FFMA.FTZ R0, R17, R0, -0.33332768082618713379 ;  /* 0xbeaaa9ed11007423 */ /* 0x000fc80000010000 */
[----:B------:R-:W-:-:S04]  /*1b70*/  FFMA.FTZ R0, R17, R0, RZ ;  /* 0x0000000011007223 */ /* 0x000fc800000100ff */
[----:B------:R-:W-:-:S07]  /*1b80*/  FFMA.FTZ R11, R11, R0, R11 ;  /* 0x000000000b0b7223 */ /* 0x000fce000001000b */
.L_x_24:
[----:B------:R-:W-:Y:S05]  /*1b90*/  BSYNC B0 ;  /* 0x0000000000007941 */ /* 0x000fea0003800000 */
.L_x_22:
        /* <DEDUP_REMOVED lines=16> */
.L_x_26:
[----:B------:R-:W-:Y:S01]  /*1ca0*/  MOV R0, 0x3c80f082 ;  /* 0x3c80f08200007802 */ /* 0x000fe20000000f00 */
[----:B------:R-:W-:-:S04]  /*1cb0*/  FMUL R9, R16, R16 ;  /* 0x0000001010097220 */ /* 0x000fc80000400000 */
[----:B------:R-:W-:-:S04]  /*1cc0*/  FFMA.FTZ R0, R9, R0, -0.052303962409496307373 ;  /* 0xbd563cae09007423 */ /* 0x000fc80000010000 */
[----:B------:R-:W-:-:S04]  /*1cd0*/  FFMA.FTZ R0, R9, R0, 0.1331529766321182251 ;  /* 0x3e08594109007423 */ /* 0x000fc80000010000 */
[----:B------:R-:W-:-:S04]  /*1ce0*/  FFMA.FTZ R0, R9, R0, -0.33332768082618713379 ;  /* 0xbeaaa9ed09007423 */ /* 0x000fc80000010000 */
[----:B------:R-:W-:-:S04]  /*1cf0*/  FFMA.FTZ R9, R9, R0, RZ ;  /* 0x0000000009097223 */ /* 0x000fc800000100ff */
[----:B------:R-:W-:-:S07]  /*1d00*/  FFMA.FTZ R16, R16, R9, R16 ;  /* 0x0000000910107223 */ /* 0x000fce0000010010 */
.L_x_27:
[----:B------:R-:W-:Y:S05]  /*1d10*/  BSYNC B0 ;  /* 0x0000000000007941 */ /* 0x000fea0003800000 */
.L_x_25:
        /* <DEDUP_REMOVED lines=16> */
.L_x_29:
[----:B------:R-:W-:Y:S01]  /*1e20*/  MOV R0, 0x3c80f082 ;  /* 0x3c80f08200007802 */ /* 0x000fe20000000f00 */
[----:B------:R-:W-:-:S04]  /*1e30*/  FMUL R9, R17, R17 ;  /* 0x0000001111097220 */ /* 0x000fc80000400000 */
[----:B------:R-:W-:-:S04]  /*1e40*/  FFMA.FTZ R0, R9, R0, -0.052303962409496307373 ;  /* 0xbd563cae09007423 */ /* 0x000fc80000010000 */
[----:B------:R-:W-:-:S04]  /*1e50*/  FFMA.FTZ R0, R9, R0, 0.1331529766321182251 ;  /* 0x3e08594109007423 */ /* 0x000fc80000010000 */
[----:B------:R-:W-:-:S04]  /*1e60*/  FFMA.FTZ R0, R9, R0, -0.33332768082618713379 ;  /* 0xbeaaa9ed09007423 */ /* 0x000fc80000010000 */
[----:B------:R-:W-:-:S04]  /*1e70*/  FFMA.FTZ R0, R9, R0, RZ ;  /* 0x0000000009007223 */ /* 0x000fc800000100ff */
[----:B------:R-:W-:-:S07]  /*1e80*/  FFMA.FTZ R17, R17, R0, R17 ;  /* 0x0000000011117223 */ /* 0x000fce0000010011 */
.L_x_30:
[----:B------:R-:W-:Y:S05]  /*1e90*/  BSYNC B0 ;  /* 0x0000000000007941 */ /* 0x000fea0003800000 */
.L_x_28:
        /* <DEDUP_REMOVED lines=16> */
.L_x_32:
[----:B------:R-:W-:Y:S01]  /*1fa0*/  MOV R0, 0x3c80f082 ;  /* 0x3c80f08200007802 */ /* 0x000fe20000000f00 */
[----:B------:R-:W-:-:S04]  /*1fb0*/  FMUL R9, R8, R8 ;  /* 0x0000000808097220 */ /* 0x000fc80000400000 */
[----:B------:R-:W-:-:S04]  /*1fc0*/  FFMA.FTZ R0, R9, R0, -0.052303962409496307373 ;  /* 0xbd563cae09007423 */ /* 0x000fc80000010000 */
[----:B------:R-:W-:-:S04]  /*1fd0*/  FFMA.FTZ R0, R9, R0, 0.1331529766321182251 ;  /* 0x3e08594109007423 */ /* 0x000fc80000010000 */
[----:B------:R-:W-:-:S04]  /*1fe0*/  FFMA.FTZ R0, R9, R0, -0.33332768082618713379 ;  /* 0xbeaaa9ed09007423 */ /* 0x000fc80000010000 */
[----:B------:R-:W-:-:S04]  /*1ff0*/  FFMA.FTZ R9, R9, R0, RZ ;  /* 0x0000000009097223 */ /* 0x000fc800000100ff */
[----:B------:R-:W-:-:S07]  /*2000*/  FFMA.FTZ R20, R8, R9, R8 ;  /* 0x0000000908147223 */ /* 0x000fce0000010008 */
.L_x_33:
[----:B------:R-:W-:Y:S05]  /*2010*/  BSYNC B0 ;  /* 0x0000000000007941 */ /* 0x000fea0003800000 */
.L_x_31:
[----:B------:R-:W-:Y:S01]  /*2020*/  FADD.FTZ R19, |R21|, -RZ ;  /* 0x800000ff15137221 */ /* 0x000fe20000010200 */
[----:B------:R-:W-:Y:S01]  /*2030*/  BSSY B0, `(.L_x_34) ;  /* 0x0000015000007945 */ /* 0x000fe20003800000 */
[----:B------:R-:W-:-:S03]  /*2040*/  FSEL R6, R15, R6, P1 ;  /* 0x000000060f067208 */ /* 0x000fc60000800000 */
        /* <DEDUP_REMOVED lines=12> */
.L_x_35:
[----:B------:R-:W-:Y:S01]  /*2110*/  MOV R0, 0x3c80f082 ;  /* 0x3c80f08200007802 */ /* 0x000fe20000000f00 */
[----:B------:R-:W-:-:S04]  /*2120*/  FMUL R9, R21, R21 ;  /* 0x0000001515097220 */ /* 0x000fc80000400000 */
[----:B------:R-:W-:-:S04]  /*2130*/  FFMA.FTZ R0, R9, R0, -0.052303962409496307373 ;  /* 0xbd563cae09007423 */ /* 0x000fc80000010000 */
[----:B------:R-:W-:-:S04]  /*2140*/  FFMA.FTZ R0, R9, R0, 0.1331529766321182251 ;  /* 0x3e08594109007423 */ /* 0x000fc80000010000 */
[----:B------:R-:W-:-:S04]  /*2150*/  FFMA.FTZ R0, R9, R0, -0.33332768082618713379 ;  /* 0xbeaaa9ed09007423 */ /* 0x000fc80000010000 */
[----:B------:R-:W-:-:S04]  /*2160*/  FFMA.FTZ R0, R9, R0, RZ ;  /* 0x0000000009007223 */ /* 0x000fc800000100ff */
[----:B------:R-:W-:-:S07]  /*2170*/  FFMA.FTZ R21, R21, R0, R21 ;  /* 0x0000000015157223 */ /* 0x000fce0000010015 */
.L_x_36:
[----:B------:R-:W-:Y:S05]  /*2180*/  BSYNC B0 ;  /* 0x0000000000007941 */ /* 0x000fea0003800000 */
.L_x_34:
[----:B------:R-:W-:Y:S01]  /*2190*/  FADD.FTZ R22, |R6|, -RZ ;  /* 0x800000ff06167221 */ /* 0x000fe20000010200 */
[----:B------:R-:W-:Y:S01]  /*21a0*/  BSSY B0, `(.L_x_37) ;  /* 0x0000015000007945 */ /* 0x000fe20003800000 */
[----:B------:R-:W-:-:S03]  /*21b0*/  SHF.R.S32.HI R19, RZ, 0x1f, R2 ;  /* 0x0000001fff137819 */ /* 0x000fc60000011402 */
        /* <DEDUP_REMOVED lines=12> */
.L_x_38:
[----:B------:R-:W-:Y:S01]  /*2280*/  MOV R0, 0x3c80f082 ;  /* 0x3c80f08200007802 */ /* 0x000fe20000000f00 */
[----:B------:R-:W-:-:S04]  /*2290*/  FMUL R9, R6, R6 ;  /* 0x0000000606097220 */ /* 0x000fc80000400000 */
[----:B------:R-:W-:-:S04]  /*22a0*/  FFMA.FTZ R0, R9, R0, -0.052303962409496307373 ;  /* 0xbd563cae09007423 */ /* 0x000fc80000010000 */
[----:B------:R-:W-:-:S04]  /*22b0*/  FFMA.FTZ R0, R9, R0, 0.1331529766321182251 ;  /* 0x3e08594109007423 */ /* 0x000fc80000010000 */
[----:B------:R-:W-:-:S04]  /*22c0*/  FFMA.FTZ R0, R9, R0, -0.33332768082618713379 ;  /* 0xbeaaa9ed09007423 */ /* 0x000fc80000010000 */
[----:B------:R-:W-:-:S04]  /*22d0*/  FFMA.FTZ R9, R9, R0, RZ ;  /* 0x0000000009097223 */ /* 0x000fc800000100ff */
[----:B------:R-:W-:-:S07]  /*22e0*/  FFMA.FTZ R0, R6, R9, R6 ;  /* 0x0000000906007223 */ /* 0x000fce0000010006 */
.L_x_39:
[----:B------:R-:W-:Y:S05]  /*22f0*/  BSYNC B0 ;  /* 0x0000000000007941 */ /* 0x000fea0003800000 */
.L_x_37:
[----:B------:R-:W-:Y:S01]  /*2300*/  ULDC.64 UR6, c[0x0][0x210] ;  /* 0x0000840000067ab9 */ /* 0x000fe20000000a00 */
[----:B------:R-:W-:Y:S01]  /*2310*/  FMUL R9, R4, R7 ;  /* 0x0000000704097220 */ /* 0x000fe20000400000 */
[----:B------:R-:W-:Y:S01]  /*2320*/  LEA R6, P0, R2, UR6, 0x2 ;  /* 0x0000000602067c11 */ /* 0x000fe2000f8010ff */
[----:B------:R-:W-:Y:S01]  /*2330*/  FMUL R10, R10, R11 ;  /* 0x0000000b0a0a7220 */ /* 0x000fe20000400000 */
[----:B------:R-:W-:Y:S01]  /*2340*/  FMUL R8, R3, R18 ;  /* 0x0000001203087220 */ /* 0x000fe20000400000 */
[----:B------:R-:W-:Y:S01]  /*2350*/  FMUL R11, R5, R16 ;  /* 0x00000010050b7220 */ /* 0x000fe20000400000 */
[----:B------:R-:W-:Y:S01]  /*2360*/  LEA.HI.X R7, R2, UR7, R19, 0x2, P0 ;  /* 0x0000000702077c11 */ /* 0x000fe200080f1413 */
[----:B------:R-:W-:Y:S01]  /*2370*/  FMUL R12, R12, R17 ;  /* 0x000000110c0c7220 */ /* 0x000fe20000400000 */
[----:B------:R-:W-:Y:S01]  /*2380*/  FMUL R13, R13, R20 ;  /* 0x000000140d0d7220 */ /* 0x000fe20000400000 */
[----:B------:R-:W-:Y:S01]  /*2390*/  FMUL R14, R14, R21 ;  /* 0x000000150e0e7220 */ /* 0x000fe20000400000 */
[----:B------:R-:W-:Y:S01]  /*23a0*/  FMUL R15, R15, R0 ;  /* 0x000000000f0f7220 */ /* 0x000fe20000400000 */
[----:B------:R-:W-:Y:S04]  /*23b0*/  STG.E.128 desc[UR4][R6.64], R8 ;  /* 0x0000000806007986 */ /* 0x000fe8000c101d04 */
[----:B------:R-:W-:Y:S01]  /*23c0*/  STG.E.128 desc[UR4][R6.64+0x800], R12 ;  /* 0x0008000c06007986 */ /* 0x000fe2000c101d04 */
[----:B------:R-:W-:Y:S05]  /*23d0*/  EXIT ;  /* 0x000000000000794d */ /* 0x000fea0003800000 */
.L_x_40:
[----:B------:R-:W-:-:S00]  /*23e0*/  BRA `(.L_x_40) ;  /* 0xfffffffc00fc7947 */ /* 0x000fc0000383ffff */
[----:B------:R-:W-:-:S00]  /*23f0*/  NOP ;  /* 0x0000000000007918 */ /* 0x000fc00000000000 */
        /* <DEDUP_REMOVED lines=8> */
.L_x_41:


//--------------------- .nv.global.init           --------------------------
	.section	.nv.global.init,"aw",@progbits
.nv.global.init:
	.type		_$_str,@object
	.size		_$_str,(_$_str_$_2 - _$_str)
_$_str:
        /*0000*/ 	.byte	0x5f, 0x5f, 0x43, 0x55, 0x44, 0x41, 0x5f, 0x46, 0x54, 0x5a, 0x00
	.type		_$_str_$_2,@object
	.size		_$_str_$_2,(.L_1 - _$_str_$_2)
_$_str_$_2:
        /*000b*/ 	.byte	0x5f, 0x5f, 0x43, 0x55, 0x44, 0x41, 0x5f, 0x50, 0x52, 0x45, 0x43, 0x5f, 0x53, 0x51, 0x52, 0x54
        /*001b*/ 	.byte	0x00
.L_1:


//--------------------- .nv.constant0.triton_poi_fused__native_batch_norm_legit_no_training_mul_softplus_tanh_5 --------------------------
	.section	.nv.constant0.triton_poi_fused__native_batch_norm_legit_no_training_mul_softplus_tanh_5,"a",@progbits
	.sectionflags	@""
	.align	4
.nv.constant0.triton_poi_fused__native_batch_norm_legit_no_training_mul_softplus_tanh_5:
	.zero		580
